//
// Generated by NVIDIA NVVM Compiler
//
// Compiler Build ID: CL-36424714
// Cuda compilation tools, release 13.0, V13.0.88
// Based on NVVM 20.0.0
//

.version 9.0
.target sm_100
.address_size 64

	// .globl	_Z7encryptPjS_
.extern .func  (.param .b32 func_retval0) vprintf
(
	.param .b64 vprintf_param_0,
	.param .b64 vprintf_param_1
)
;
// _ZZ7encryptPjS_E9shared_RK has been demoted
// _ZZ7decryptPjS_E9shared_RK has been demoted
.global .align 1 .b8 $str[8] = {66, 69, 70, 79, 82, 69, 10};
.global .align 1 .b8 $str$1[35] = {37, 48, 50, 120, 37, 48, 50, 120, 37, 48, 50, 120, 37, 48, 50, 120, 32, 37, 48, 50, 120, 37, 48, 50, 120, 37, 48, 50, 120, 37, 48, 50, 120, 10};
.global .align 1 .b8 $str$2[7] = {65, 70, 84, 69, 82, 10};
.global .align 1 .b8 $str$3[36] = {37, 48, 50, 120, 37, 48, 50, 120, 37, 48, 50, 120, 37, 48, 50, 120, 32, 37, 48, 50, 120, 37, 48, 50, 120, 37, 48, 50, 120, 37, 48, 50, 120, 10, 10};
.global .align 1 .b8 $str$4[36] = {37, 48, 50, 120, 37, 48, 50, 120, 37, 48, 50, 120, 37, 48, 50, 120, 44, 32, 37, 48, 50, 120, 37, 48, 50, 120, 37, 48, 50, 120, 37, 48, 50, 120, 10};
.global .align 1 .b8 $str$5[37] = {37, 48, 50, 120, 37, 48, 50, 120, 37, 48, 50, 120, 37, 48, 50, 120, 44, 32, 37, 48, 50, 120, 37, 48, 50, 120, 37, 48, 50, 120, 37, 48, 50, 120, 10, 10};

.visible .entry _Z7encryptPjS_(
	.param .u64 .ptr .align 1 _Z7encryptPjS__param_0,
	.param .u64 .ptr .align 1 _Z7encryptPjS__param_1
)
{
	.local .align 16 .b8 	__local_depot0[32];
	.reg .b64 	%SP;
	.reg .b64 	%SPL;
	.reg .pred 	%p<3>;
	.reg .b16 	%rs<127>;
	.reg .b32 	%r<63>;
	.reg .b64 	%rd<21>;
	// demoted variable
	.shared .align 4 .b8 _ZZ7encryptPjS_E9shared_RK[112];
	mov.u64 	%SPL, __local_depot0;
	cvta.local.u64 	%SP, %SPL;
	ld.param.u64 	%rd3, [_Z7encryptPjS__param_0];
	ld.param.u64 	%rd4, [_Z7encryptPjS__param_1];
	add.u64 	%rd5, %SP, 0;
	add.u64 	%rd1, %SPL, 0;
	mov.u32 	%r1, %tid.x;
	setp.gt.u32 	%p1, %r1, 28;
	@%p1 bra 	$L__BB0_2;
	cvta.to.global.u64 	%rd6, %rd4;
	mul.wide.u32 	%rd7, %r1, 4;
	add.s64 	%rd8, %rd6, %rd7;
	ld.global.u32 	%r6, [%rd8];
	shl.b32 	%r7, %r1, 2;
	mov.u32 	%r8, _ZZ7encryptPjS_E9shared_RK;
	add.s32 	%r9, %r8, %r7;
	st.shared.u32 	[%r9], %r6;
$L__BB0_2:
	bar.sync 	0;
	mov.u32 	%r12, %ctaid.x;
	mov.u32 	%r13, %ntid.x;
	mad.lo.s32 	%r14, %r12, %r13, %r1;
	shl.b32 	%r15, %r14, 1;
	cvta.to.global.u64 	%rd9, %rd3;
	mul.wide.u32 	%rd10, %r15, 4;
	add.s64 	%rd2, %rd9, %rd10;
	mov.u32 	%r16, _ZZ7encryptPjS_E9shared_RK;
	ld.shared.u32 	%r17, [_ZZ7encryptPjS_E9shared_RK];
	bfe.u32 	%r18, %r17, 0, 8;
	cvt.u16.u32 	%rs25, %r18;
	bfe.u32 	%r19, %r17, 8, 8;
	cvt.u16.u32 	%rs26, %r19;
	bfe.u32 	%r20, %r17, 16, 8;
	cvt.u16.u32 	%rs27, %r20;
	bfe.u32 	%r21, %r17, 24, 8;
	cvt.u16.u32 	%rs28, %r21;
	ld.global.u8 	%rs29, [%rd2];
	xor.b16  	%rs30, %rs29, %rs25;
	st.global.u8 	[%rd2], %rs30;
	ld.global.u8 	%rs31, [%rd2+1];
	xor.b16  	%rs32, %rs31, %rs26;
	st.global.u8 	[%rd2+1], %rs32;
	ld.global.u8 	%rs33, [%rd2+2];
	xor.b16  	%rs34, %rs33, %rs27;
	st.global.u8 	[%rd2+2], %rs34;
	ld.global.u8 	%rs35, [%rd2+3];
	xor.b16  	%rs36, %rs35, %rs28;
	st.global.u8 	[%rd2+3], %rs36;
	ld.shared.u32 	%r22, [_ZZ7encryptPjS_E9shared_RK+4];
	bfe.u32 	%r23, %r22, 0, 8;
	cvt.u16.u32 	%rs37, %r23;
	bfe.u32 	%r24, %r22, 8, 8;
	cvt.u16.u32 	%rs38, %r24;
	bfe.u32 	%r25, %r22, 16, 8;
	cvt.u16.u32 	%rs39, %r25;
	bfe.u32 	%r26, %r22, 24, 8;
	cvt.u16.u32 	%rs40, %r26;
	ld.global.u8 	%rs41, [%rd2+4];
	xor.b16  	%rs42, %rs41, %rs37;
	st.global.u8 	[%rd2+4], %rs42;
	ld.global.u8 	%rs43, [%rd2+5];
	xor.b16  	%rs44, %rs43, %rs38;
	st.global.u8 	[%rd2+5], %rs44;
	ld.global.u8 	%rs45, [%rd2+6];
	xor.b16  	%rs46, %rs45, %rs39;
	st.global.u8 	[%rd2+6], %rs46;
	ld.global.u8 	%rs47, [%rd2+7];
	xor.b16  	%rs48, %rs47, %rs40;
	st.global.u8 	[%rd2+7], %rs48;
	mov.u64 	%rd11, $str;
	cvta.global.u64 	%rd12, %rd11;
	{ // callseq 0, 0
	.param .b64 param0;
	st.param.b64 	[param0], %rd12;
	.param .b64 param1;
	st.param.b64 	[param1], 0;
	.param .b32 retval0;
	call.uni (retval0), 
	vprintf, 
	(
	param0, 
	param1
	);
	ld.param.b32 	%r27, [retval0];
	} // callseq 0
	ld.global.u8 	%r29, [%rd2+7];
	ld.global.u8 	%r30, [%rd2+6];
	ld.global.u8 	%r31, [%rd2+5];
	ld.global.u8 	%r32, [%rd2+4];
	ld.global.u8 	%r33, [%rd2+3];
	ld.global.u8 	%r34, [%rd2+2];
	ld.global.u8 	%r35, [%rd2+1];
	ld.global.u8 	%r36, [%rd2];
	st.local.v4.u32 	[%rd1], {%r29, %r30, %r31, %r32};
	st.local.v4.u32 	[%rd1+16], {%r33, %r34, %r35, %r36};
	mov.u64 	%rd13, $str$1;
	cvta.global.u64 	%rd14, %rd13;
	{ // callseq 1, 0
	.param .b64 param0;
	st.param.b64 	[param0], %rd14;
	.param .b64 param1;
	st.param.b64 	[param1], %rd5;
	.param .b32 retval0;
	call.uni (retval0), 
	vprintf, 
	(
	param0, 
	param1
	);
	ld.param.b32 	%r37, [retval0];
	} // callseq 1
	ld.global.u8 	%rs126, [%rd2+7];
	ld.global.u8 	%rs125, [%rd2+6];
	ld.global.u8 	%rs124, [%rd2+5];
	ld.global.u8 	%rs123, [%rd2+3];
	ld.global.u8 	%rs122, [%rd2+4];
	ld.global.u8 	%rs121, [%rd2+1];
	ld.global.u8 	%rs120, [%rd2];
	ld.global.u8 	%rs119, [%rd2+2];
	add.s32 	%r61, %r16, 12;
	mov.b32 	%r62, 8;
$L__BB0_3:
	and.b16  	%rs49, %rs125, %rs126;
	xor.b16  	%rs50, %rs124, %rs49;
	and.b16  	%rs51, %rs123, %rs50;
	xor.b16  	%rs52, %rs122, %rs51;
	xor.b16  	%rs53, %rs126, %rs52;
	xor.b16  	%rs54, %rs125, %rs123;
	or.b16  	%rs55, %rs50, %rs122;
	xor.b16  	%rs56, %rs123, %rs55;
	xor.b16  	%rs57, %rs53, %rs50;
	and.b16  	%rs58, %rs54, %rs57;
	xor.b16  	%rs59, %rs52, %rs58;
	and.b16  	%rs60, %rs120, %rs121;
	xor.b16  	%rs61, %rs119, %rs60;
	or.b16  	%rs62, %rs119, %rs121;
	xor.b16  	%rs63, %rs62, %rs120;
	or.b16  	%rs64, %rs63, %rs61;
	xor.b16  	%rs65, %rs121, %rs64;
	not.b16 	%rs66, %rs61;
	xor.b16  	%rs67, %rs53, %rs65;
	xor.b16  	%rs68, %rs56, %rs66;
	and.b16  	%rs69, %rs68, 128;
	xor.b16  	%rs70, %rs59, %rs63;
	and.b16  	%rs71, %rs70, 248;
	and.b16  	%rs72, %rs57, %rs67;
	xor.b16  	%rs73, %rs54, %rs72;
	xor.b16  	%rs74, %rs73, %rs67;
	or.b16  	%rs75, %rs70, %rs68;
	xor.b16  	%rs76, %rs73, %rs75;
	and.b16  	%rs77, %rs76, 224;
	xor.b16  	%rs78, %rs57, %rs68;
	or.b16  	%rs79, %rs76, %rs70;
	xor.b16  	%rs80, %rs79, %rs57;
	and.b16  	%rs81, %rs80, 252;
	and.b16  	%rs82, %rs78, %rs74;
	xor.b16  	%rs83, %rs74, %rs66;
	and.b16  	%rs84, %rs83, 240;
	xor.b16  	%rs85, %rs82, %rs65;
	xor.b16  	%rs86, %rs85, %rs70;
	and.b16  	%rs87, %rs86, 192;
	xor.b16  	%rs88, %rs63, %rs78;
	and.b16  	%rs89, %rs88, 254;
	shl.b16 	%rs90, %rs88, 7;
	shr.u16 	%rs91, %rs89, 1;
	or.b16  	%rs92, %rs90, %rs91;
	shl.b16 	%rs93, %rs83, 4;
	shr.u16 	%rs94, %rs84, 4;
	or.b16  	%rs95, %rs93, %rs94;
	shl.b16 	%rs96, %rs76, 3;
	shr.u16 	%rs97, %rs77, 5;
	or.b16  	%rs98, %rs96, %rs97;
	shl.b16 	%rs99, %rs80, 6;
	shr.u16 	%rs100, %rs81, 2;
	or.b16  	%rs101, %rs99, %rs100;
	shl.b16 	%rs102, %rs70, 5;
	shr.u16 	%rs103, %rs71, 3;
	or.b16  	%rs104, %rs102, %rs103;
	shl.b16 	%rs105, %rs68, 1;
	shr.u16 	%rs106, %rs69, 7;
	or.b16  	%rs107, %rs105, %rs106;
	shl.b16 	%rs108, %rs86, 2;
	shr.u16 	%rs109, %rs87, 6;
	or.b16  	%rs110, %rs108, %rs109;
	ld.shared.u32 	%r39, [%r61+-4];
	bfe.u32 	%r40, %r39, 0, 8;
	cvt.u16.u32 	%rs111, %r40;
	bfe.u32 	%r41, %r39, 8, 8;
	cvt.u16.u32 	%rs112, %r41;
	bfe.u32 	%r42, %r39, 16, 8;
	cvt.u16.u32 	%rs113, %r42;
	bfe.u32 	%r43, %r39, 24, 8;
	cvt.u16.u32 	%rs114, %r43;
	xor.b16  	%rs120, %rs67, %rs111;
	xor.b16  	%rs121, %rs92, %rs112;
	xor.b16  	%rs119, %rs95, %rs113;
	xor.b16  	%rs123, %rs98, %rs114;
	ld.shared.u32 	%r44, [%r61];
	bfe.u32 	%r45, %r44, 0, 8;
	cvt.u16.u32 	%rs115, %r45;
	bfe.u32 	%r46, %r44, 8, 8;
	cvt.u16.u32 	%rs116, %r46;
	bfe.u32 	%r47, %r44, 16, 8;
	cvt.u16.u32 	%rs117, %r47;
	bfe.u32 	%r48, %r44, 24, 8;
	cvt.u16.u32 	%rs118, %r48;
	xor.b16  	%rs122, %rs101, %rs115;
	xor.b16  	%rs124, %rs104, %rs116;
	xor.b16  	%rs125, %rs107, %rs117;
	xor.b16  	%rs126, %rs110, %rs118;
	add.s32 	%r62, %r62, 8;
	add.s32 	%r61, %r61, 8;
	setp.ne.s32 	%p2, %r62, 112;
	@%p2 bra 	$L__BB0_3;
	st.global.u8 	[%rd2+5], %rs124;
	st.global.u8 	[%rd2+4], %rs122;
	st.global.u8 	[%rd2+7], %rs126;
	st.global.u8 	[%rd2+6], %rs125;
	st.global.u8 	[%rd2+3], %rs123;
	st.global.u8 	[%rd2+2], %rs119;
	st.global.u8 	[%rd2], %rs120;
	st.global.u8 	[%rd2+1], %rs121;
	mov.u64 	%rd16, $str$2;
	cvta.global.u64 	%rd17, %rd16;
	{ // callseq 2, 0
	.param .b64 param0;
	st.param.b64 	[param0], %rd17;
	.param .b64 param1;
	st.param.b64 	[param1], 0;
	.param .b32 retval0;
	call.uni (retval0), 
	vprintf, 
	(
	param0, 
	param1
	);
	ld.param.b32 	%r49, [retval0];
	} // callseq 2
	ld.global.u8 	%r51, [%rd2+7];
	ld.global.u8 	%r52, [%rd2+6];
	ld.global.u8 	%r53, [%rd2+5];
	ld.global.u8 	%r54, [%rd2+4];
	ld.global.u8 	%r55, [%rd2+3];
	ld.global.u8 	%r56, [%rd2+2];
	ld.global.u8 	%r57, [%rd2+1];
	ld.global.u8 	%r58, [%rd2];
	st.local.v4.u32 	[%rd1], {%r51, %r52, %r53, %r54};
	st.local.v4.u32 	[%rd1+16], {%r55, %r56, %r57, %r58};
	mov.u64 	%rd18, $str$3;
	cvta.global.u64 	%rd19, %rd18;
	{ // callseq 3, 0
	.param .b64 param0;
	st.param.b64 	[param0], %rd19;
	.param .b64 param1;
	st.param.b64 	[param1], %rd5;
	.param .b32 retval0;
	call.uni (retval0), 
	vprintf, 
	(
	param0, 
	param1
	);
	ld.param.b32 	%r59, [retval0];
	} // callseq 3
	ret;

}
	// .globl	_Z7decryptPjS_
.visible .entry _Z7decryptPjS_(
	.param .u64 .ptr .align 1 _Z7decryptPjS__param_0,
	.param .u64 .ptr .align 1 _Z7decryptPjS__param_1
)
{
	.local .align 16 .b8 	__local_depot1[32];
	.reg .b64 	%SP;
	.reg .b64 	%SPL;
	.reg .pred 	%p<3>;
	.reg .b16 	%rs<119>;
	.reg .b32 	%r<64>;
	.reg .b64 	%rd<21>;
	// demoted variable
	.shared .align 4 .b8 _ZZ7decryptPjS_E9shared_RK[112];
	mov.u64 	%SPL, __local_depot1;
	cvta.local.u64 	%SP, %SPL;
	ld.param.u64 	%rd3, [_Z7decryptPjS__param_0];
	ld.param.u64 	%rd4, [_Z7decryptPjS__param_1];
	add.u64 	%rd5, %SP, 0;
	add.u64 	%rd1, %SPL, 0;
	mov.u32 	%r1, %tid.x;
	setp.gt.u32 	%p1, %r1, 28;
	@%p1 bra 	$L__BB1_2;
	cvta.to.global.u64 	%rd6, %rd4;
	mul.wide.u32 	%rd7, %r1, 4;
	add.s64 	%rd8, %rd6, %rd7;
	ld.global.u32 	%r6, [%rd8];
	shl.b32 	%r7, %r1, 2;
	mov.u32 	%r8, _ZZ7decryptPjS_E9shared_RK;
	add.s32 	%r9, %r8, %r7;
	st.shared.u32 	[%r9], %r6;
$L__BB1_2:
	bar.sync 	0;
	mov.u32 	%r12, %ctaid.x;
	mov.u32 	%r13, %ntid.x;
	mad.lo.s32 	%r14, %r12, %r13, %r1;
	shl.b32 	%r15, %r14, 1;
	cvta.to.global.u64 	%rd9, %rd3;
	mul.wide.u32 	%rd10, %r15, 4;
	add.s64 	%rd2, %rd9, %rd10;
	mov.u64 	%rd11, $str;
	cvta.global.u64 	%rd12, %rd11;
	{ // callseq 4, 0
	.param .b64 param0;
	st.param.b64 	[param0], %rd12;
	.param .b64 param1;
	st.param.b64 	[param1], 0;
	.param .b32 retval0;
	call.uni (retval0), 
	vprintf, 
	(
	param0, 
	param1
	);
	ld.param.b32 	%r16, [retval0];
	} // callseq 4
	ld.global.u8 	%r18, [%rd2+7];
	ld.global.u8 	%r19, [%rd2+6];
	ld.global.u8 	%r20, [%rd2+5];
	ld.global.u8 	%r21, [%rd2+4];
	ld.global.u8 	%r22, [%rd2+3];
	ld.global.u8 	%r23, [%rd2+2];
	ld.global.u8 	%r24, [%rd2+1];
	ld.global.u8 	%r25, [%rd2];
	st.local.v4.u32 	[%rd1], {%r18, %r19, %r20, %r21};
	st.local.v4.u32 	[%rd1+16], {%r22, %r23, %r24, %r25};
	mov.u64 	%rd13, $str$4;
	cvta.global.u64 	%rd14, %rd13;
	{ // callseq 5, 0
	.param .b64 param0;
	st.param.b64 	[param0], %rd14;
	.param .b64 param1;
	st.param.b64 	[param1], %rd5;
	.param .b32 retval0;
	call.uni (retval0), 
	vprintf, 
	(
	param0, 
	param1
	);
	ld.param.b32 	%r26, [retval0];
	} // callseq 5
	ld.global.u8 	%rs118, [%rd2];
	ld.global.u8 	%rs117, [%rd2+1];
	ld.global.u8 	%rs116, [%rd2+2];
	ld.global.u8 	%rs115, [%rd2+3];
	ld.global.u8 	%rs114, [%rd2+4];
	ld.global.u8 	%rs113, [%rd2+5];
	ld.global.u8 	%rs112, [%rd2+6];
	ld.global.u8 	%rs111, [%rd2+7];
	mov.u32 	%r28, _ZZ7decryptPjS_E9shared_RK;
	add.s32 	%r62, %r28, 108;
	mov.b32 	%r63, 0;
$L__BB1_3:
	ld.shared.u32 	%r29, [%r62+-4];
	bfe.u32 	%r30, %r29, 0, 8;
	cvt.u16.u32 	%rs25, %r30;
	bfe.u32 	%r31, %r29, 8, 8;
	cvt.u16.u32 	%rs26, %r31;
	bfe.u32 	%r32, %r29, 16, 8;
	cvt.u16.u32 	%rs27, %r32;
	bfe.u32 	%r33, %r29, 24, 8;
	cvt.u16.u32 	%rs28, %r33;
	xor.b16  	%rs29, %rs118, %rs25;
	xor.b16  	%rs30, %rs117, %rs26;
	and.b16  	%rs31, %rs30, 128;
	xor.b16  	%rs32, %rs116, %rs27;
	and.b16  	%rs33, %rs32, 240;
	xor.b16  	%rs34, %rs115, %rs28;
	and.b16  	%rs35, %rs34, 248;
	ld.shared.u32 	%r34, [%r62];
	bfe.u32 	%r35, %r34, 0, 8;
	cvt.u16.u32 	%rs36, %r35;
	bfe.u32 	%r36, %r34, 8, 8;
	cvt.u16.u32 	%rs37, %r36;
	bfe.u32 	%r37, %r34, 16, 8;
	cvt.u16.u32 	%rs38, %r37;
	bfe.u32 	%r38, %r34, 24, 8;
	cvt.u16.u32 	%rs39, %r38;
	xor.b16  	%rs40, %rs114, %rs36;
	and.b16  	%rs41, %rs40, 192;
	xor.b16  	%rs42, %rs113, %rs37;
	and.b16  	%rs43, %rs42, 224;
	xor.b16  	%rs44, %rs112, %rs38;
	and.b16  	%rs45, %rs44, 254;
	xor.b16  	%rs46, %rs111, %rs39;
	and.b16  	%rs47, %rs46, 252;
	shl.b16 	%rs48, %rs30, 1;
	shr.u16 	%rs49, %rs31, 7;
	or.b16  	%rs50, %rs48, %rs49;
	shl.b16 	%rs51, %rs32, 4;
	shr.u16 	%rs52, %rs33, 4;
	or.b16  	%rs53, %rs51, %rs52;
	shl.b16 	%rs54, %rs34, 5;
	shr.u16 	%rs55, %rs35, 3;
	or.b16  	%rs56, %rs54, %rs55;
	shl.b16 	%rs57, %rs40, 2;
	shr.u16 	%rs58, %rs41, 6;
	or.b16  	%rs59, %rs57, %rs58;
	shl.b16 	%rs60, %rs42, 3;
	shr.u16 	%rs61, %rs43, 5;
	or.b16  	%rs62, %rs60, %rs61;
	shl.b16 	%rs63, %rs44, 7;
	shr.u16 	%rs64, %rs45, 1;
	or.b16  	%rs65, %rs63, %rs64;
	shl.b16 	%rs66, %rs46, 6;
	shr.u16 	%rs67, %rs47, 2;
	or.b16  	%rs68, %rs66, %rs67;
	or.b16  	%rs69, %rs56, %rs62;
	xor.b16  	%rs70, %rs59, %rs69;
	or.b16  	%rs71, %rs62, %rs65;
	xor.b16  	%rs72, %rs56, %rs71;
	xor.b16  	%rs73, %rs70, %rs65;
	xor.b16  	%rs74, %rs72, %rs29;
	and.b16  	%rs75, %rs73, %rs74;
	and.b16  	%rs76, %rs29, %rs70;
	xor.b16  	%rs77, %rs76, %rs72;
	xor.b16  	%rs78, %rs50, %rs73;
	xor.b16  	%rs79, %rs75, %rs68;
	xor.b16  	%rs80, %rs79, %rs62;
	xor.b16  	%rs81, %rs53, %rs74;
	xor.b16  	%rs82, %rs29, %rs80;
	and.b16  	%rs83, %rs77, %rs70;
	xor.b16  	%rs84, %rs78, %rs83;
	xor.b16  	%rs85, %rs84, %rs62;
	xor.b16  	%rs86, %rs82, %rs70;
	or.b16  	%rs87, %rs86, %rs85;
	xor.b16  	%rs88, %rs81, %rs87;
	xor.b16  	%rs115, %rs88, %rs65;
	xor.b16  	%rs112, %rs77, %rs115;
	xor.b16  	%rs111, %rs82, %rs85;
	and.b16  	%rs89, %rs86, %rs115;
	xor.b16  	%rs114, %rs85, %rs89;
	and.b16  	%rs90, %rs112, %rs111;
	xor.b16  	%rs113, %rs86, %rs90;
	not.b16 	%rs91, %rs81;
	or.b16  	%rs92, %rs78, %rs91;
	xor.b16  	%rs117, %rs80, %rs92;
	or.b16  	%rs93, %rs117, %rs91;
	xor.b16  	%rs118, %rs93, %rs78;
	and.b16  	%rs94, %rs118, %rs117;
	xor.b16  	%rs116, %rs94, %rs91;
	add.s32 	%r4, %r63, -1;
	add.s32 	%r39, %r63, 13;
	add.s32 	%r62, %r62, -8;
	setp.gt.u32 	%p2, %r39, 1;
	mov.u32 	%r63, %r4;
	@%p2 bra 	$L__BB1_3;
	ld.shared.u32 	%r40, [_ZZ7decryptPjS_E9shared_RK];
	bfe.u32 	%r41, %r40, 0, 8;
	cvt.u16.u32 	%rs95, %r41;
	bfe.u32 	%r42, %r40, 8, 8;
	cvt.u16.u32 	%rs96, %r42;
	bfe.u32 	%r43, %r40, 16, 8;
	cvt.u16.u32 	%rs97, %r43;
	bfe.u32 	%r44, %r40, 24, 8;
	cvt.u16.u32 	%rs98, %r44;
	xor.b16  	%rs99, %rs118, %rs95;
	st.global.u8 	[%rd2], %rs99;
	xor.b16  	%rs100, %rs117, %rs96;
	st.global.u8 	[%rd2+1], %rs100;
	xor.b16  	%rs101, %rs116, %rs97;
	st.global.u8 	[%rd2+2], %rs101;
	xor.b16  	%rs102, %rs115, %rs98;
	st.global.u8 	[%rd2+3], %rs102;
	ld.shared.u32 	%r45, [_ZZ7decryptPjS_E9shared_RK+4];
	bfe.u32 	%r46, %r45, 0, 8;
	cvt.u16.u32 	%rs103, %r46;
	bfe.u32 	%r47, %r45, 8, 8;
	cvt.u16.u32 	%rs104, %r47;
	bfe.u32 	%r48, %r45, 16, 8;
	cvt.u16.u32 	%rs105, %r48;
	bfe.u32 	%r49, %r45, 24, 8;
	cvt.u16.u32 	%rs106, %r49;
	xor.b16  	%rs107, %rs114, %rs103;
	st.global.u8 	[%rd2+4], %rs107;
	xor.b16  	%rs108, %rs113, %rs104;
	st.global.u8 	[%rd2+5], %rs108;
	xor.b16  	%rs109, %rs112, %rs105;
	st.global.u8 	[%rd2+6], %rs109;
	xor.b16  	%rs110, %rs111, %rs106;
	st.global.u8 	[%rd2+7], %rs110;
	mov.u64 	%rd16, $str$2;
	cvta.global.u64 	%rd17, %rd16;
	{ // callseq 6, 0
	.param .b64 param0;
	st.param.b64 	[param0], %rd17;
	.param .b64 param1;
	st.param.b64 	[param1], 0;
	.param .b32 retval0;
	call.uni (retval0), 
	vprintf, 
	(
	param0, 
	param1
	);
	ld.param.b32 	%r50, [retval0];
	} // callseq 6
	ld.global.u8 	%r52, [%rd2+7];
	ld.global.u8 	%r53, [%rd2+6];
	ld.global.u8 	%r54, [%rd2+5];
	ld.global.u8 	%r55, [%rd2+4];
	ld.global.u8 	%r56, [%rd2+3];
	ld.global.u8 	%r57, [%rd2+2];
	ld.global.u8 	%r58, [%rd2+1];
	ld.global.u8 	%r59, [%rd2];
	st.local.v4.u32 	[%rd1], {%r52, %r53, %r54, %r55};
	st.local.v4.u32 	[%rd1+16], {%r56, %r57, %r58, %r59};
	mov.u64 	%rd18, $str$5;
	cvta.global.u64 	%rd19, %rd18;
	{ // callseq 7, 0
	.param .b64 param0;
	st.param.b64 	[param0], %rd19;
	.param .b64 param1;
	st.param.b64 	[param1], %rd5;
	.param .b32 retval0;
	call.uni (retval0), 
	vprintf, 
	(
	param0, 
	param1
	);
	ld.param.b32 	%r60, [retval0];
	} // callseq 7
	ret;

}


// ===== COMPILED SASS (sm_100) =====

	.target	sm_100

	.elftype	@"ET_EXEC"


//--------------------- .note.nv.tkinfo           --------------------------
	.section	.note.nv.tkinfo,"",@"SHT_NOTE"
	.sectionflags	@"SHF_NOTE_NV_TKINFO"
	.tkinfo
        /*0018*/ 	.word	0x00000002
        /*0030*/ 	.string	""
        /*0030*/ 	.string	"ptxas"
        /*0030*/ 	.string	"Cuda compilation tools, release 13.0, V13.0.88"
        /*0030*/ 	.string	"Build cuda_13.0.r13.0/compiler.36424714_0"
        /*0030*/ 	.string	"-arch sm_100 -m 64 "



//--------------------- .note.nv.cuinfo           --------------------------
	.section	.note.nv.cuinfo,"",@"SHT_NOTE"
	.sectionflags	@"SHF_NOTE_NV_CUINFO"
        /*0018*/ 	.short	0x0002
        /*001a*/ 	.short	0x0064
        /*001c*/ 	.short	0x0082
	.zero		2


//--------------------- .nv.info                  --------------------------
	.section	.nv.info,"",@"SHT_CUDA_INFO"
	.align	4


	//----- nvinfo : EIATTR_REGCOUNT
	.align		4
        /*0000*/ 	.byte	0x04, 0x2f
        /*0002*/ 	.short	(.L_7 - .L_6)
	.align		4
.L_6:
        /*0004*/ 	.word	index@(_Z7encryptPjS_)
        /*0008*/ 	.word	0x0000001c


	//----- nvinfo : EIATTR_FRAME_SIZE
	.align		4
.L_7:
        /*000c*/ 	.byte	0x04, 0x11
        /*000e*/ 	.short	(.L_9 - .L_8)
	.align		4
.L_8:
        /*0010*/ 	.word	index@(_Z7encryptPjS_)
        /*0014*/ 	.word	0x00000020


	//----- nvinfo : EIATTR_REGCOUNT
	.align		4
.L_9:
        /*0018*/ 	.byte	0x04, 0x2f
        /*001a*/ 	.short	(.L_11 - .L_10)
	.align		4
.L_10:
        /*001c*/ 	.word	index@(_Z7decryptPjS_)
        /*0020*/ 	.word	0x0000001c


	//----- nvinfo : EIATTR_FRAME_SIZE
	.align		4
.L_11:
        /*0024*/ 	.byte	0x04, 0x11
        /*0026*/ 	.short	(.L_13 - .L_12)
	.align		4
.L_12:
        /*0028*/ 	.word	index@(_Z7decryptPjS_)
        /*002c*/ 	.word	0x00000020


	//----- nvinfo : EIATTR_MIN_STACK_SIZE
	.align		4
.L_13:
        /*0030*/ 	.byte	0x04, 0x12
        /*0032*/ 	.short	(.L_15 - .L_14)
	.align		4
.L_14:
        /*0034*/ 	.word	index@(_Z7decryptPjS_)
        /*0038*/ 	.word	0x00000020


	//----- nvinfo : EIATTR_MIN_STACK_SIZE
	.align		4
.L_15:
        /*003c*/ 	.byte	0x04, 0x12
        /*003e*/ 	.short	(.L_17 - .L_16)
	.align		4
.L_16:
        /*0040*/ 	.word	index@(_Z7encryptPjS_)
        /*0044*/ 	.word	0x00000020
.L_17:


//--------------------- .nv.compat                --------------------------
	.section	.nv.compat,"",@"SHT_CUDA_COMPAT_INFO"
	.align	4
        /*0000*/ 	.byte	0x02, 0x09, 0x00, 0x00, 0x02, 0x02, 0x01, 0x00, 0x02, 0x05, 0x05, 0x00, 0x03, 0x07, 0x01, 0x01
        /*0010*/ 	.byte	0x02, 0x03, 0x00, 0x00, 0x02, 0x06, 0x01, 0x00, 0x04, 0x0b, 0x08, 0x00, 0x09, 0x00, 0x00, 0x00
        /*0020*/ 	.byte	0x00, 0x00, 0x00, 0x00


//--------------------- .nv.info._Z7decryptPjS_   --------------------------
	.section	.nv.info._Z7decryptPjS_,"",@"SHT_CUDA_INFO"
	.sectionflags	@""
	.align	4


	//----- nvinfo : EIATTR_CUDA_API_VERSION
	.align		4
        /*0000*/ 	.byte	0x04, 0x37
        /*0002*/ 	.short	(.L_19 - .L_18)
.L_18:
        /*0004*/ 	.word	0x00000082


	//----- nvinfo : EIATTR_KPARAM_INFO
	.align		4
.L_19:
        /*0008*/ 	.byte	0x04, 0x17
        /*000a*/ 	.short	(.L_21 - .L_20)
.L_20:
        /*000c*/ 	.word	0x00000000
        /*0010*/ 	.short	0x0001
        /*0012*/ 	.short	0x0008
        /*0014*/ 	.byte	0x00, 0xf5, 0x21, 0x00


	//----- nvinfo : EIATTR_KPARAM_INFO
	.align		4
.L_21:
        /*0018*/ 	.byte	0x04, 0x17
        /*001a*/ 	.short	(.L_23 - .L_22)
.L_22:
        /*001c*/ 	.word	0x00000000
        /*0020*/ 	.short	0x0000
        /*0022*/ 	.short	0x0000
        /*0024*/ 	.byte	0x00, 0xf5, 0x21, 0x00


	//----- nvinfo : EIATTR_SPARSE_MMA_MASK
	.align		4
.L_23:
        /*0028*/ 	.byte	0x03, 0x50
        /*002a*/ 	.short	0x0000


	//----- nvinfo : EIATTR_MAXREG_COUNT
	.align		4
        /*002c*/ 	.byte	0x03, 0x1b
        /*002e*/ 	.short	0x00ff


	//----- nvinfo : EIATTR_NUM_BARRIERS
	.align		4
        /*0030*/ 	.byte	0x02, 0x4c
        /*0032*/ 	.byte	0x01
	.zero		1


	//----- nvinfo : EIATTR_EXTERNS
	.align		4
        /*0034*/ 	.byte	0x04, 0x0f
        /*0036*/ 	.short	(.L_25 - .L_24)


	//   ....[0]....
	.align		4
.L_24:
        /*0038*/ 	.word	index@(vprintf)


	//----- nvinfo : EIATTR_MERCURY_ISA_VERSION
	.align		4
.L_25:
        /*003c*/ 	.byte	0x03, 0x5f
        /*003e*/ 	.short	0x0101


	//----- nvinfo : EIATTR_VRC_CTA_INIT_COUNT
	.align		4
        /*0040*/ 	.byte	0x02, 0x4a
	.zero		1
	.zero		1


	//----- nvinfo : EIATTR_SYSCALL_OFFSETS
	.align		4
        /*0044*/ 	.byte	0x04, 0x46
        /*0046*/ 	.short	(.L_27 - .L_26)


	//   ....[0]....
.L_26:
        /*0048*/ 	.word	0x000001f0


	//   ....[1]....
        /*004c*/ 	.word	0x00000310


	//   ....[2]....
        /*0050*/ 	.word	0x00000a90


	//   ....[3]....
        /*0054*/ 	.word	0x00000bb0


	//----- nvinfo : EIATTR_EXIT_INSTR_OFFSETS
	.align		4
.L_27:
        /*0058*/ 	.byte	0x04, 0x1c
        /*005a*/ 	.short	(.L_29 - .L_28)


	//   ....[0]....
.L_28:
        /*005c*/ 	.word	0x00000bc0


	//----- nvinfo : EIATTR_CRS_STACK_SIZE
	.align		4
.L_29:
        /*0060*/ 	.byte	0x04, 0x1e
        /*0062*/ 	.short	(.L_31 - .L_30)
.L_30:
        /*0064*/ 	.word	0x00000000


	//----- nvinfo : EIATTR_CBANK_PARAM_SIZE
	.align		4
.L_31:
        /*0068*/ 	.byte	0x03, 0x19
        /*006a*/ 	.short	0x0010


	//----- nvinfo : EIATTR_PARAM_CBANK
	.align		4
        /*006c*/ 	.byte	0x04, 0x0a
        /*006e*/ 	.short	(.L_33 - .L_32)
	.align		4
.L_32:
        /*0070*/ 	.word	index@(.nv.constant0._Z7decryptPjS_)
        /*0074*/ 	.short	0x0380
        /*0076*/ 	.short	0x0010


	//----- nvinfo : EIATTR_SW_WAR
	.align		4
.L_33:
        /*0078*/ 	.byte	0x04, 0x36
        /*007a*/ 	.short	(.L_35 - .L_34)
.L_34:
        /*007c*/ 	.word	0x00000008
.L_35:


//--------------------- .nv.info._Z7encryptPjS_   --------------------------
	.section	.nv.info._Z7encryptPjS_,"",@"SHT_CUDA_INFO"
	.sectionflags	@""
	.align	4


	//----- nvinfo : EIATTR_CUDA_API_VERSION
	.align		4
        /*0000*/ 	.byte	0x04, 0x37
        /*0002*/ 	.short	(.L_37 - .L_36)
.L_36:
        /*0004*/ 	.word	0x00000082


	//----- nvinfo : EIATTR_KPARAM_INFO
	.align		4
.L_37:
        /*0008*/ 	.byte	0x04, 0x17
        /*000a*/ 	.short	(.L_39 - .L_38)
.L_38:
        /*000c*/ 	.word	0x00000000
        /*0010*/ 	.short	0x0001
        /*0012*/ 	.short	0x0008
        /*0014*/ 	.byte	0x00, 0xf5, 0x21, 0x00


	//----- nvinfo : EIATTR_KPARAM_INFO
	.align		4
.L_39:
        /*0018*/ 	.byte	0x04, 0x17
        /*001a*/ 	.short	(.L_41 - .L_40)
.L_40:
        /*001c*/ 	.word	0x00000000
        /*0020*/ 	.short	0x0000
        /*0022*/ 	.short	0x0000
        /*0024*/ 	.byte	0x00, 0xf5, 0x21, 0x00


	//----- nvinfo : EIATTR_SPARSE_MMA_MASK
	.align		4
.L_41:
        /*0028*/ 	.byte	0x03, 0x50
        /*002a*/ 	.short	0x0000


	//----- nvinfo : EIATTR_MAXREG_COUNT
	.align		4
        /*002c*/ 	.byte	0x03, 0x1b
        /*002e*/ 	.short	0x00ff


	//----- nvinfo : EIATTR_NUM_BARRIERS
	.align		4
        /*0030*/ 	.byte	0x02, 0x4c
        /*0032*/ 	.byte	0x01
	.zero		1


	//----- nvinfo : EIATTR_EXTERNS
	.align		4
        /*0034*/ 	.byte	0x04, 0x0f
        /*0036*/ 	.short	(.L_43 - .L_42)


	//   ....[0]....
	.align		4
.L_42:
        /*0038*/ 	.word	index@(vprintf)


	//----- nvinfo : EIATTR_MERCURY_ISA_VERSION
	.align		4
.L_43:
        /*003c*/ 	.byte	0x03, 0x5f
        /*003e*/ 	.short	0x0101


	//----- nvinfo : EIATTR_VRC_CTA_INIT_COUNT
	.align		4
        /*0040*/ 	.byte	0x02, 0x4a
	.zero		1
	.zero		1


	//----- nvinfo : EIATTR_SYSCALL_OFFSETS
	.align		4
        /*0044*/ 	.byte	0x04, 0x46
        /*0046*/ 	.short	(.L_45 - .L_44)


	//   ....[0]....
.L_44:
        /*0048*/ 	.word	0x00000400


	//   ....[1]....
        /*004c*/ 	.word	0x00000550


	//   ....[2]....
        /*0050*/ 	.word	0x00000b90


	//   ....[3]....
        /*0054*/ 	.word	0x00000cb0


	//----- nvinfo : EIATTR_EXIT_INSTR_OFFSETS
	.align		4
.L_45:
        /*0058*/ 	.byte	0x04, 0x1c
        /*005a*/ 	.short	(.L_47 - .L_46)


	//   ....[0]....
.L_46:
        /*005c*/ 	.word	0x00000cc0


	//----- nvinfo : EIATTR_CRS_STACK_SIZE
	.align		4
.L_47:
        /*0060*/ 	.byte	0x04, 0x1e
        /*0062*/ 	.short	(.L_49 - .L_48)
.L_48:
        /*0064*/ 	.word	0x00000000


	//----- nvinfo : EIATTR_CBANK_PARAM_SIZE
	.align		4
.L_49:
        /*0068*/ 	.byte	0x03, 0x19
        /*006a*/ 	.short	0x0010


	//----- nvinfo : EIATTR_PARAM_CBANK
	.align		4
        /*006c*/ 	.byte	0x04, 0x0a
        /*006e*/ 	.short	(.L_51 - .L_50)
	.align		4
.L_50:
        /*0070*/ 	.word	index@(.nv.constant0._Z7encryptPjS_)
        /*0074*/ 	.short	0x0380
        /*0076*/ 	.short	0x0010


	//----- nvinfo : EIATTR_SW_WAR
	.align		4
.L_51:
        /*0078*/ 	.byte	0x04, 0x36
        /*007a*/ 	.short	(.L_53 - .L_52)
.L_52:
        /*007c*/ 	.word	0x00000008
.L_53:


//--------------------- .nv.callgraph             --------------------------
	.section	.nv.callgraph,"",@"SHT_CUDA_CALLGRAPH"
	.align	4
	.sectionentsize	8
	.align		4
        /*0000*/ 	.word	0x00000000
	.align		4
        /*0004*/ 	.word	0xffffffff
	.align		4
        /*0008*/ 	.word	index@(_Z7decryptPjS_)
	.align		4
        /*000c*/ 	.word	index@(vprintf)
	.align		4
        /*0010*/ 	.word	index@(_Z7encryptPjS_)
	.align		4
        /*0014*/ 	.word	index@(vprintf)
	.align		4
        /*0018*/ 	.word	0x00000000
	.align		4
        /*001c*/ 	.word	0xfffffffe
	.align		4
        /*0020*/ 	.word	0x00000000
	.align		4
        /*0024*/ 	.word	0xfffffffd
	.align		4
        /*0028*/ 	.word	0x00000000
	.align		4
        /*002c*/ 	.word	0xfffffffc


//--------------------- .nv.constant4             --------------------------
	.section	.nv.constant4,"a",@progbits
	.align	8
	.align		8
.nv.constant4:
        /*0000*/ 	.dword	vprintf
	.align		8
        /*0008*/ 	.dword	$str
	.align		8
        /*0010*/ 	.dword	$str$1
	.align		8
        /*0018*/ 	.dword	$str$2
	.align		8
        /*0020*/ 	.dword	$str$3
	.align		8
        /*0028*/ 	.dword	$str$4
	.align		8
        /*0030*/ 	.dword	$str$5


//--------------------- .text._Z7decryptPjS_      --------------------------
	.section	.text._Z7decryptPjS_,"ax",@progbits
	.align	128
        .global         _Z7decryptPjS_
        .type           _Z7decryptPjS_,@function
        .size           _Z7decryptPjS_,(.L_x_14 - _Z7decryptPjS_)
        .other          _Z7decryptPjS_,@"STO_CUDA_ENTRY STV_DEFAULT"
_Z7decryptPjS_:
.text._Z7decryptPjS_:
[----:B------:R-:W0:Y:S01]  /*0000*/  LDC R1, c[0x0][0x37c] ;  /* 0x0000df00ff017b82 */ /* 0x000e220000000800 */
[----:B------:R-:W1:Y:S01]  /*0010*/  S2R R7, SR_TID.X ;  /* 0x0000000000077919 */ /* 0x000e620000002100 */
[----:B------:R-:W2:Y:S06]  /*0020*/  LDCU.64 UR36, c[0x0][0x358] ;  /* 0x00006b00ff2477ac */ /* 0x000eac0008000a00 */
[----:B------:R-:W3:Y:S01]  /*0030*/  S2UR UR6, SR_CTAID.X ;  /* 0x00000000000679c3 */ /* 0x000ee20000002500 */
[----:B0-----:R-:W-:Y:S01]  /*0040*/  VIADD R1, R1, 0xffffffe0 ;  /* 0xffffffe001017836 */ /* 0x001fe20000000000 */
[----:B------:R-:W0:Y:S06]  /*0050*/  LDCU UR5, c[0x0][0x2fc] ;  /* 0x00005f80ff0577ac */ /* 0x000e2c0008000800 */
[----:B------:R-:W4:Y:S01]  /*0060*/  LDC.64 R16, c[0x0][0x380] ;  /* 0x0000e000ff107b82 */ /* 0x000f220000000a00 */
[----:B------:R-:W5:Y:S01]  /*0070*/  LDCU UR4, c[0x0][0x2f8] ;  /* 0x00005f00ff0477ac */ /* 0x000f620008000800 */
[----:B------:R-:W0:Y:S01]  /*0080*/  LDCU.64 UR8, c[0x4][0x8] ;  /* 0x01000100ff0877ac */ /* 0x000e220008000a00 */
[----:B-1----:R-:W-:-:S13]  /*0090*/  ISETP.GT.U32.AND P0, PT, R7, 0x1c, PT ;  /* 0x0000001c0700780c */ /* 0x002fda0003f04070 */
[----:B------:R-:W1:Y:S02]  /*00a0*/  @!P0 LDC.64 R4, c[0x0][0x388] ;  /* 0x0000e200ff048b82 */ /* 0x000e640000000a00 */
[----:B-1----:R-:W-:-:S05]  /*00b0*/  @!P0 IMAD.WIDE.U32 R4, R7, 0x4, R4 ;  /* 0x0000000407048825 */ /* 0x002fca00078e0004 */
[----:B--2---:R3:W2:Y:S01]  /*00c0*/  @!P0 LDG.E R0, desc[UR36][R4.64] ;  /* 0x0000002404008981 */ /* 0x0046a2000c1e1900 */
[----:B------:R-:W-:Y:S01]  /*00d0*/  @!P0 MOV R2, 0x400 ;  /* 0x0000040000028802 */ /* 0x000fe20000000f00 */
[----:B------:R-:W3:Y:S01]  /*00e0*/  LDC R6, c[0x0][0x360] ;  /* 0x0000d800ff067b82 */ /* 0x000ee20000000800 */
[----:B------:R-:W1:Y:S01]  /*00f0*/  @!P0 S2R R3, SR_CgaCtaId ;  /* 0x0000000000038919 */ /* 0x000e620000008800 */
[----:B---3--:R-:W-:-:S04]  /*0100*/  IMAD R4, R6, UR6, R7 ;  /* 0x0000000606047c24 */ /* 0x008fc8000f8e0207 */
[----:B------:R-:W-:Y:S02]  /*0110*/  IMAD.SHL.U32 R5, R4, 0x2, RZ ;  /* 0x0000000204057824 */ /* 0x000fe400078e00ff */
[----:B0-----:R-:W-:Y:S02]  /*0120*/  IMAD.U32 R4, RZ, RZ, UR8 ;  /* 0x00000008ff047e24 */ /* 0x001fe4000f8e00ff */
[----:B----4-:R-:W-:Y:S01]  /*0130*/  IMAD.WIDE.U32 R16, R5, 0x4, R16 ;  /* 0x0000000405107825 */ /* 0x010fe200078e0010 */
[----:B-1----:R-:W-:-:S03]  /*0140*/  @!P0 LEA R2, R3, R2, 0x18 ;  /* 0x0000000203028211 */ /* 0x002fc600078ec0ff */
[----:B------:R-:W-:Y:S02]  /*0150*/  IMAD.U32 R5, RZ, RZ, UR9 ;  /* 0x00000009ff057e24 */ /* 0x000fe4000f8e00ff */
[----:B------:R-:W-:Y:S01]  /*0160*/  @!P0 IMAD R3, R7, 0x4, R2 ;  /* 0x0000000407038824 */ /* 0x000fe200078e0202 */
[----:B------:R-:W-:Y:S02]  /*0170*/  MOV R2, 0x0 ;  /* 0x0000000000027802 */ /* 0x000fe40000000f00 */
[----:B------:R-:W-:Y:S02]  /*0180*/  CS2R R6, SRZ ;  /* 0x0000000000067805 */ /* 0x000fe4000001ff00 */
[----:B------:R0:W1:Y:S01]  /*0190*/  LDC.64 R8, c[0x4][R2] ;  /* 0x0100000002087b82 */ /* 0x0000620000000a00 */
[----:B--2---:R0:W-:Y:S07]  /*01a0*/  @!P0 STS [R3], R0 ;  /* 0x0000000003008388 */ /* 0x0041ee0000000800 */
[----:B------:R-:W-:Y:S01]  /*01b0*/  BAR.SYNC.DEFER_BLOCKING 0x0 ;  /* 0x0000000000007b1d */ /* 0x000fe20000010000 */
[----:B-----5:R-:W-:-:S05]  /*01c0*/  IADD3 R18, P0, PT, R1, UR4, RZ ;  /* 0x0000000401127c10 */ /* 0x020fca000ff1e0ff */
[----:B01----:R-:W-:-:S08]  /*01d0*/  IMAD.X R19, RZ, RZ, UR5, P0 ;  /* 0x00000005ff137e24 */ /* 0x003fd000080e06ff */
[----:B------:R-:W-:-:S07]  /*01e0*/  LEPC R20, `(.L_x_0) ;  /* 0x000000001014794e */ /* 0x000fce0000000000 */
[----:B------:R-:W-:Y:S05]  /*01f0*/  CALL.ABS.NOINC R8 ;  /* 0x0000000008007343 */ /* 0x000fea0003c00000 */
.L_x_0:
[----:B------:R-:W2:Y:S04]  /*0200*/  LDG.E.U8 R8, desc[UR36][R16.64+0x7] ;  /* 0x0000072410087981 */ /* 0x000ea8000c1e1100 */
[----:B------:R-:W2:Y:S04]  /*0210*/  LDG.E.U8 R9, desc[UR36][R16.64+0x6] ;  /* 0x0000062410097981 */ /* 0x000ea8000c1e1100 */
[----:B------:R-:W2:Y:S04]  /*0220*/  LDG.E.U8 R10, desc[UR36][R16.64+0x5] ;  /* 0x00000524100a7981 */ /* 0x000ea8000c1e1100 */
[----:B------:R-:W2:Y:S04]  /*0230*/  LDG.E.U8 R11, desc[UR36][R16.64+0x4] ;  /* 0x00000424100b7981 */ /* 0x000ea8000c1e1100 */
[----:B------:R-:W3:Y:S04]  /*0240*/  LDG.E.U8 R12, desc[UR36][R16.64+0x3] ;  /* 0x00000324100c7981 */ /* 0x000ee8000c1e1100 */
[----:B------:R-:W3:Y:S04]  /*0250*/  LDG.E.U8 R13, desc[UR36][R16.64+0x2] ;  /* 0x00000224100d7981 */ /* 0x000ee8000c1e1100 */
[----:B------:R-:W3:Y:S04]  /*0260*/  LDG.E.U8 R14, desc[UR36][R16.64+0x1] ;  /* 0x00000124100e7981 */ /* 0x000ee8000c1e1100 */
[----:B------:R-:W3:Y:S01]  /*0270*/  LDG.E.U8 R15, desc[UR36][R16.64] ;  /* 0x00000024100f7981 */ /* 0x000ee2000c1e1100 */
[----:B------:R-:W0:Y:S01]  /*0280*/  LDC.64 R2, c[0x4][R2] ;  /* 0x0100000002027b82 */ /* 0x000e220000000a00 */
[----:B------:R-:W1:Y:S01]  /*0290*/  LDCU.64 UR4, c[0x4][0x28] ;  /* 0x01000500ff0477ac */ /* 0x000e620008000a00 */
[----:B------:R-:W-:-:S02]  /*02a0*/  IMAD.MOV.U32 R6, RZ, RZ, R18 ;  /* 0x000000ffff067224 */ /* 0x000fc400078e0012 */
[----:B------:R-:W-:Y:S02]  /*02b0*/  IMAD.MOV.U32 R7, RZ, RZ, R19 ;  /* 0x000000ffff077224 */ /* 0x000fe400078e0013 */
[----:B-1----:R-:W-:Y:S02]  /*02c0*/  IMAD.U32 R4, RZ, RZ, UR4 ;  /* 0x00000004ff047e24 */ /* 0x002fe4000f8e00ff */
[----:B------:R-:W-:Y:S01]  /*02d0*/  IMAD.U32 R5, RZ, RZ, UR5 ;  /* 0x00000005ff057e24 */ /* 0x000fe2000f8e00ff */
[----:B--2---:R1:W-:Y:S04]  /*02e0*/  STL.128 [R1], R8 ;  /* 0x0000000801007387 */ /* 0x0043e80000100c00 */
[----:B0--3--:R1:W-:Y:S02]  /*02f0*/  STL.128 [R1+0x10], R12 ;  /* 0x0000100c01007387 */ /* 0x0093e40000100c00 */
[----:B------:R-:W-:-:S07]  /*0300*/  LEPC R20, `(.L_x_1) ;  /* 0x000000001014794e */ /* 0x000fce0000000000 */
[----:B-1----:R-:W-:Y:S05]  /*0310*/  CALL.ABS.NOINC R2 ;  /* 0x0000000002007343 */ /* 0x002fea0003c00000 */
.L_x_1:
[----:B------:R0:W5:Y:S04]  /*0320*/  LDG.E.U8 R3, desc[UR36][R16.64] ;  /* 0x0000002410037981 */ /* 0x000168000c1e1100 */
[----:B------:R0:W5:Y:S04]  /*0330*/  LDG.E.U8 R9, desc[UR36][R16.64+0x1] ;  /* 0x0000012410097981 */ /* 0x000168000c1e1100 */
[----:B------:R0:W5:Y:S04]  /*0340*/  LDG.E.U8 R7, desc[UR36][R16.64+0x2] ;  /* 0x0000022410077981 */ /* 0x000168000c1e1100 */
[----:B------:R0:W5:Y:S04]  /*0350*/  LDG.E.U8 R8, desc[UR36][R16.64+0x3] ;  /* 0x0000032410087981 */ /* 0x000168000c1e1100 */
[----:B------:R0:W5:Y:S04]  /*0360*/  LDG.E.U8 R11, desc[UR36][R16.64+0x4] ;  /* 0x00000424100b7981 */ /* 0x000168000c1e1100 */
[----:B------:R0:W5:Y:S04]  /*0370*/  LDG.E.U8 R13, desc[UR36][R16.64+0x5] ;  /* 0x00000524100d7981 */ /* 0x000168000c1e1100 */
[----:B------:R0:W5:Y:S04]  /*0380*/  LDG.E.U8 R15, desc[UR36][R16.64+0x6] ;  /* 0x00000624100f7981 */ /* 0x000168000c1e1100 */
[----:B------:R0:W5:Y:S01]  /*0390*/  LDG.E.U8 R21, desc[UR36][R16.64+0x7] ;  /* 0x0000072410157981 */ /* 0x000162000c1e1100 */
[----:B------:R-:W-:Y:S01]  /*03a0*/  MOV R4, 0x400 ;  /* 0x0000040000047802 */ /* 0x000fe20000000f00 */
[----:B------:R-:W-:Y:S01]  /*03b0*/  BSSY.RECONVERGENT B0, `(.L_x_2) ;  /* 0x000004d000007945 */ /* 0x000fe20003800200 */
[----:B------:R-:W-:Y:S01]  /*03c0*/  IMAD.MOV.U32 R0, RZ, RZ, RZ ;  /* 0x000000ffff007224 */ /* 0x000fe200078e00ff */
[----:B------:R-:W1:Y:S02]  /*03d0*/  S2R R5, SR_CgaCtaId ;  /* 0x0000000000057919 */ /* 0x000e640000008800 */
[----:B-1----:R-:W-:-:S05]  /*03e0*/  LEA R4, R5, R4, 0x18 ;  /* 0x0000000405047211 */ /* 0x002fca00078ec0ff */
[----:B0-----:R-:W-:-:S07]  /*03f0*/  VIADD R2, R4, 0x6c ;  /* 0x0000006c04027836 */ /* 0x001fce0000000000 */
.L_x_3:
[----:B------:R-:W0:Y:S04]  /*0400*/  LDS R5, [R2+-0x4] ;  /* 0xfffffc0002057984 */ /* 0x000e280000000800 */
[----:B------:R1:W2:Y:S02]  /*0410*/  LDS R6, [R2] ;  /* 0x0000000002067984 */ /* 0x0002a40000000800 */
[----:B-1----:R-:W-:Y:S01]  /*0420*/  VIADD R2, R2, 0xfffffff8 ;  /* 0xfffffff802027836 */ /* 0x002fe20000000000 */
[C---:B0-----:R-:W-:Y:S02]  /*0430*/  PRMT R23, R5.reuse, 0x7773, RZ ;  /* 0x0000777305177816 */ /* 0x041fe400000000ff */
[----:B------:R-:W-:Y:S02]  /*0440*/  PRMT R12, R5, 0x7771, RZ ;  /* 0x00007771050c7816 */ /* 0x000fe400000000ff */
[----:B-----5:R-:W-:-:S02]  /*0450*/  LOP3.LUT R8, R8, R23, RZ, 0x3c, !PT ;  /* 0x0000001708087212 */ /* 0x020fc400078e3cff */
[C---:B------:R-:W-:Y:S02]  /*0460*/  PRMT R10, R5.reuse, 0x7770, RZ ;  /* 0x00007770050a7816 */ /* 0x040fe400000000ff */
[----:B------:R-:W-:Y:S02]  /*0470*/  PRMT R14, R5, 0x7772, RZ ;  /* 0x00007772050e7816 */ /* 0x000fe400000000ff */
[----:B------:R-:W-:Y:S02]  /*0480*/  LOP3.LUT R5, R9, R12, RZ, 0x3c, !PT ;  /* 0x0000000c09057212 */ /* 0x000fe400078e3cff */
[----:B------:R-:W-:Y:S02]  /*0490*/  LOP3.LUT R9, R8, 0xf8, RZ, 0xc0, !PT ;  /* 0x000000f808097812 */ /* 0x000fe400078ec0ff */
[----:B------:R-:W-:Y:S02]  /*04a0*/  LOP3.LUT R3, R3, R10, RZ, 0x3c, !PT ;  /* 0x0000000a03037212 */ /* 0x000fe400078e3cff */
[----:B--2---:R-:W-:-:S02]  /*04b0*/  PRMT R10, R6, 0x7770, RZ ;  /* 0x00007770060a7816 */ /* 0x004fc400000000ff */
[C---:B------:R-:W-:Y:S02]  /*04c0*/  PRMT R12, R6.reuse, 0x7771, RZ ;  /* 0x00007771060c7816 */ /* 0x040fe400000000ff */
[----:B------:R-:W-:Y:S02]  /*04d0*/  LOP3.LUT R7, R7, R14, RZ, 0x3c, !PT ;  /* 0x0000000e07077212 */ /* 0x000fe400078e3cff */
[----:B------:R-:W-:Y:S02]  /*04e0*/  SHF.R.U32.HI R9, RZ, 0x3, R9 ;  /* 0x00000003ff097819 */ /* 0x000fe40000011609 */
[----:B------:R-:W-:Y:S02]  /*04f0*/  PRMT R14, R6, 0x7772, RZ ;  /* 0x00007772060e7816 */ /* 0x000fe400000000ff */
[----:B------:R-:W-:Y:S01]  /*0500*/  LOP3.LUT R11, R11, R10, RZ, 0x3c, !PT ;  /* 0x0000000a0b0b7212 */ /* 0x000fe200078e3cff */
[----:B------:R-:W-:Y:S01]  /*0510*/  IMAD R8, R8, 0x20, R9 ;  /* 0x0000002008087824 */ /* 0x000fe200078e0209 */
[----:B------:R-:W-:-:S02]  /*0520*/  LOP3.LUT R12, R13, R12, RZ, 0x3c, !PT ;  /* 0x0000000c0d0c7212 */ /* 0x000fc400078e3cff */
[----:B------:R-:W-:Y:S02]  /*0530*/  LOP3.LUT R14, R15, R14, RZ, 0x3c, !PT ;  /* 0x0000000e0f0e7212 */ /* 0x000fe400078e3cff */
[----:B------:R-:W-:Y:S02]  /*0540*/  LOP3.LUT R9, R11, 0xc0, RZ, 0xc0, !PT ;  /* 0x000000c00b097812 */ /* 0x000fe400078ec0ff */
[----:B------:R-:W-:Y:S02]  /*0550*/  LOP3.LUT R10, R12, 0xe0, RZ, 0xc0, !PT ;  /* 0x000000e00c0a7812 */ /* 0x000fe400078ec0ff */
[----:B------:R-:W-:Y:S02]  /*0560*/  LOP3.LUT R13, R14, 0xfe, RZ, 0xc0, !PT ;  /* 0x000000fe0e0d7812 */ /* 0x000fe400078ec0ff */
[----:B------:R-:W-:Y:S02]  /*0570*/  SHF.R.U32.HI R20, RZ, 0x6, R9 ;  /* 0x00000006ff147819 */ /* 0x000fe40000011609 */
[----:B------:R-:W-:-:S02]  /*0580*/  PRMT R6, R6, 0x7773, RZ ;  /* 0x0000777306067816 */ /* 0x000fc400000000ff */
[----:B------:R-:W-:Y:S01]  /*0590*/  SHF.R.U32.HI R9, RZ, 0x5, R10 ;  /* 0x00000005ff097819 */ /* 0x000fe2000001160a */
[----:B------:R-:W-:Y:S01]  /*05a0*/  IMAD R10, R11, 0x4, R20 ;  /* 0x000000040b0a7824 */ /* 0x000fe200078e0214 */
[----:B------:R-:W-:Y:S02]  /*05b0*/  SHF.R.U32.HI R13, RZ, 0x1, R13 ;  /* 0x00000001ff0d7819 */ /* 0x000fe4000001160d */
[----:B------:R-:W-:Y:S01]  /*05c0*/  LOP3.LUT R21, R21, R6, RZ, 0x3c, !PT ;  /* 0x0000000615157212 */ /* 0x000fe200078e3cff */
[----:B------:R-:W-:Y:S01]  /*05d0*/  IMAD R9, R12, 0x8, R9 ;  /* 0x000000080c097824 */ /* 0x000fe200078e0209 */
[----:B------:R-:W-:Y:S01]  /*05e0*/  LOP3.LUT R11, R5, 0x80, RZ, 0xc0, !PT ;  /* 0x00000080050b7812 */ /* 0x000fe200078ec0ff */
[----:B------:R-:W-:Y:S01]  /*05f0*/  IMAD R6, R14, 0x80, R13 ;  /* 0x000000800e067824 */ /* 0x000fe200078e020d */
[----:B------:R-:W-:Y:S02]  /*0600*/  LOP3.LUT R13, R21, 0xfc, RZ, 0xc0, !PT ;  /* 0x000000fc150d7812 */ /* 0x000fe400078ec0ff */
[----:B------:R-:W-:-:S02]  /*0610*/  LOP3.LUT R12, R7, 0xf0, RZ, 0xc0, !PT ;  /* 0x000000f0070c7812 */ /* 0x000fc400078ec0ff */
[----:B------:R-:W-:Y:S02]  /*0620*/  LOP3.LUT R10, R10, R8, R9, 0x1e, !PT ;  /* 0x000000080a0a7212 */ /* 0x000fe400078e1e09 */
[----:B------:R-:W-:Y:S02]  /*0630*/  SHF.R.U32.HI R14, RZ, 0x7, R11 ;  /* 0x00000007ff0e7819 */ /* 0x000fe4000001160b */
[----:B------:R-:W-:Y:S01]  /*0640*/  SHF.R.U32.HI R20, RZ, 0x2, R13 ;  /* 0x00000002ff147819 */ /* 0x000fe2000001160d */
[----:B------:R-:W-:Y:S01]  /*0650*/  VIADD R13, R0, 0xd ;  /* 0x0000000d000d7836 */ /* 0x000fe20000000000 */
[----:B------:R-:W-:Y:S01]  /*0660*/  LOP3.LUT R8, R8, R9, R6, 0x1e, !PT ;  /* 0x0000000908087212 */ /* 0x000fe200078e1e06 */
[----:B------:R-:W-:Y:S01]  /*0670*/  IMAD R5, R5, 0x2, R14 ;  /* 0x0000000205057824 */ /* 0x000fe200078e020e */
[----:B------:R-:W-:Y:S01]  /*0680*/  LOP3.LUT R11, R10, R6, RZ, 0x3c, !PT ;  /* 0x000000060a0b7212 */ /* 0x000fe200078e3cff */
[----:B------:R-:W-:Y:S01]  /*0690*/  IMAD R20, R21, 0x40, R20 ;  /* 0x0000004015147824 */ /* 0x000fe200078e0214 */
[----:B------:R-:W-:-:S02]  /*06a0*/  SHF.R.U32.HI R12, RZ, 0x4, R12 ;  /* 0x00000004ff0c7819 */ /* 0x000fc4000001160c */
[--C-:B------:R-:W-:Y:S02]  /*06b0*/  LOP3.LUT R11, R11, R8, R3.reuse, 0x60, !PT ;  /* 0x000000080b0b7212 */ /* 0x100fe400078e6003 */
[----:B------:R-:W-:Y:S01]  /*06c0*/  LOP3.LUT R14, R5, R10, R6, 0x96, !PT ;  /* 0x0000000a050e7212 */ /* 0x000fe200078e9606 */
[----:B------:R-:W-:Y:S01]  /*06d0*/  IMAD R12, R7, 0x10, R12 ;  /* 0x00000010070c7824 */ /* 0x000fe200078e020c */
[-CC-:B------:R-:W-:Y:S02]  /*06e0*/  LOP3.LUT R7, R10, R8.reuse, R3.reuse, 0x60, !PT ;  /* 0x000000080a077212 */ /* 0x180fe400078e6003 */
[C---:B------:R-:W-:Y:S02]  /*06f0*/  LOP3.LUT R20, R9.reuse, R11, R20, 0x96, !PT ;  /* 0x0000000b09147212 */ /* 0x040fe400078e9614 */
[----:B------:R-:W-:Y:S02]  /*0700*/  LOP3.LUT R5, R12, R8, R3, 0x96, !PT ;  /* 0x000000080c057212 */ /* 0x000fe400078e9603 */
[----:B------:R-:W-:-:S02]  /*0710*/  LOP3.LUT R12, R9, R14, R7, 0x96, !PT ;  /* 0x0000000e090c7212 */ /* 0x000fc400078e9607 */
[C---:B------:R-:W-:Y:S02]  /*0720*/  LOP3.LUT R7, R10.reuse, R3, R20, 0x96, !PT ;  /* 0x000000030a077212 */ /* 0x040fe400078e9614 */
[----:B------:R-:W-:Y:S02]  /*0730*/  ISETP.GT.U32.AND P0, PT, R13, 0x1, PT ;  /* 0x000000010d00780c */ /* 0x000fe40003f04070 */
[----:B------:R-:W-:Y:S02]  /*0740*/  LOP3.LUT R9, R5, R7, R12, 0x1e, !PT ;  /* 0x0000000705097212 */ /* 0x000fe400078e1e0c */
[----:B------:R-:W-:Y:S02]  /*0750*/  LOP3.LUT R8, R10, R8, R3, 0x6c, !PT ;  /* 0x000000080a087212 */ /* 0x000fe400078e6c03 */
[----:B------:R-:W-:Y:S01]  /*0760*/  LOP3.LUT R11, R9, R6, RZ, 0x3c, !PT ;  /* 0x00000006090b7212 */ /* 0x000fe200078e3cff */
[----:B------:R-:W-:Y:S01]  /*0770*/  VIADD R9, R0, 0xffffffff ;  /* 0xffffffff00097836 */ /* 0x000fe20000000000 */
[----:B------:R-:W-:-:S02]  /*0780*/  LOP3.LUT R3, R12, R3, R20, 0x96, !PT ;  /* 0x000000030c037212 */ /* 0x000fc400078e9614 */
[----:B------:R-:W-:Y:S02]  /*0790*/  LOP3.LUT R6, R5, R20, R14, 0x63, !PT ;  /* 0x0000001405067212 */ /* 0x000fe400078e630e */
[----:B------:R-:W-:Y:S02]  /*07a0*/  LOP3.LUT R14, R14, R5, R20, 0x8b, !PT ;  /* 0x000000050e0e7212 */ /* 0x000fe400078e8b14 */
[--C-:B------:R-:W-:Y:S02]  /*07b0*/  LOP3.LUT R0, R3, R8, R11.reuse, 0x60, !PT ;  /* 0x0000000803007212 */ /* 0x100fe400078e600b */
[----:B------:R-:W-:Y:S02]  /*07c0*/  LOP3.LUT R12, R12, R7, R11, 0x78, !PT ;  /* 0x000000070c0c7212 */ /* 0x000fe400078e780b */
[----:B------:R-:W-:Y:S02]  /*07d0*/  LOP3.LUT R5, R5, R14, R6, 0x87, !PT ;  /* 0x0000000e05057212 */ /* 0x000fe400078e8706 */
[----:B------:R-:W-:Y:S01]  /*07e0*/  LOP3.LUT R13, R7, R0, RZ, 0x3c, !PT ;  /* 0x00000000070d7212 */ /* 0x000fe200078e3cff */
[----:B------:R-:W-:Y:S01]  /*07f0*/  IMAD.MOV.U32 R0, RZ, RZ, R9 ;  /* 0x000000ffff007224 */ /* 0x000fe200078e0009 */
[----:B------:R-:W-:-:S02]  /*0800*/  LOP3.LUT R15, R8, R11, RZ, 0x3c, !PT ;  /* 0x0000000b080f7212 */ /* 0x000fc400078e3cff */
[----:B------:R-:W-:Y:S02]  /*0810*/  PRMT R21, R3, 0x7610, R21 ;  /* 0x0000761003157816 */ /* 0x000fe40000000015 */
[----:B------:R-:W-:Y:S02]  /*0820*/  PRMT R8, R11, 0x7610, R8 ;  /* 0x000076100b087816 */ /* 0x000fe40000000008 */
[----:B------:R-:W-:Y:S02]  /*0830*/  PRMT R9, R6, 0x7610, R9 ;  /* 0x0000761006097816 */ /* 0x000fe40000000009 */
[----:B------:R-:W-:Y:S02]  /*0840*/  PRMT R3, R14, 0x7610, R3 ;  /* 0x000076100e037816 */ /* 0x000fe40000000003 */
[----:B------:R-:W-:Y:S02]  /*0850*/  PRMT R7, R5, 0x7610, R7 ;  /* 0x0000761005077816 */ /* 0x000fe40000000007 */
[----:B------:R-:W-:Y:S01]  /*0860*/  PRMT R11, R12, 0x7610, R11 ;  /* 0x000076100c0b7816 */ /* 0x000fe2000000000b */
[----:B------:R-:W-:Y:S06]  /*0870*/  @P0 BRA `(.L_x_3) ;  /* 0xfffffff800e00947 */ /* 0x000fec000383ffff */
[----:B------:R-:W-:Y:S05]  /*0880*/  BSYNC.RECONVERGENT B0 ;  /* 0x0000000000007941 */ /* 0x000fea0003800200 */
.L_x_2:
[----:B------:R-:W0:Y:S01]  /*0890*/  LDS.64 R4, [R4] ;  /* 0x0000000004047984 */ /* 0x000e220000000a00 */
[----:B------:R-:W1:Y:S01]  /*08a0*/  LDCU.64 UR4, c[0x4][0x18] ;  /* 0x01000300ff0477ac */ /* 0x000e620008000a00 */
[C---:B0-----:R-:W-:Y:S02]  /*08b0*/  PRMT R0, R4.reuse, 0x7770, RZ ;  /* 0x0000777004007816 */ /* 0x041fe400000000ff */
[C---:B------:R-:W-:Y:S02]  /*08c0*/  PRMT R2, R4.reuse, 0x7771, RZ ;  /* 0x0000777104027816 */ /* 0x040fe400000000ff */
[C---:B------:R-:W-:Y:S02]  /*08d0*/  PRMT R6, R4.reuse, 0x7772, RZ ;  /* 0x0000777204067816 */ /* 0x040fe400000000ff */
[----:B------:R-:W-:Y:S02]  /*08e0*/  LOP3.LUT R25, R3, R0, RZ, 0x3c, !PT ;  /* 0x0000000003197212 */ /* 0x000fe400078e3cff */
[----:B------:R-:W-:-:S02]  /*08f0*/  PRMT R23, R4, 0x7773, RZ ;  /* 0x0000777304177816 */ /* 0x000fc400000000ff */
[----:B------:R-:W-:Y:S01]  /*0900*/  LOP3.LUT R3, R9, R2, RZ, 0x3c, !PT ;  /* 0x0000000209037212 */ /* 0x000fe200078e3cff */
[----:B------:R-:W-:Y:S01]  /*0910*/  STG.E.U8 desc[UR36][R16.64], R25 ;  /* 0x0000001910007986 */ /* 0x000fe2000c101124 */
[----:B------:R-:W-:Y:S02]  /*0920*/  LOP3.LUT R7, R7, R6, RZ, 0x3c, !PT ;  /* 0x0000000607077212 */ /* 0x000fe400078e3cff */
[C---:B------:R-:W-:Y:S01]  /*0930*/  PRMT R0, R5.reuse, 0x7770, RZ ;  /* 0x0000777005007816 */ /* 0x040fe200000000ff */
[----:B------:R-:W-:Y:S01]  /*0940*/  STG.E.U8 desc[UR36][R16.64+0x1], R3 ;  /* 0x0000010310007986 */ /* 0x000fe2000c101124 */
[C---:B------:R-:W-:Y:S02]  /*0950*/  PRMT R2, R5.reuse, 0x7771, RZ ;  /* 0x0000777105027816 */ /* 0x040fe400000000ff */
[C---:B------:R-:W-:Y:S01]  /*0960*/  PRMT R4, R5.reuse, 0x7772, RZ ;  /* 0x0000777205047816 */ /* 0x040fe200000000ff */
[----:B------:R0:W-:Y:S01]  /*0970*/  STG.E.U8 desc[UR36][R16.64+0x2], R7 ;  /* 0x0000020710007986 */ /* 0x0001e2000c101124 */
[----:B------:R-:W-:Y:S01]  /*0980*/  PRMT R6, R5, 0x7773, RZ ;  /* 0x0000777305067816 */ /* 0x000fe200000000ff */
[----:B-1----:R-:W-:Y:S01]  /*0990*/  IMAD.U32 R5, RZ, RZ, UR5 ;  /* 0x00000005ff057e24 */ /* 0x002fe2000f8e00ff */
[----:B------:R-:W-:-:S02]  /*09a0*/  LOP3.LUT R9, R8, R23, RZ, 0x3c, !PT ;  /* 0x0000001708097212 */ /* 0x000fc400078e3cff */
[----:B------:R-:W-:Y:S02]  /*09b0*/  LOP3.LUT R11, R11, R0, RZ, 0x3c, !PT ;  /* 0x000000000b0b7212 */ /* 0x000fe400078e3cff */
[----:B------:R-:W-:Y:S01]  /*09c0*/  LOP3.LUT R13, R13, R2, RZ, 0x3c, !PT ;  /* 0x000000020d0d7212 */ /* 0x000fe200078e3cff */
[----:B------:R1:W-:Y:S01]  /*09d0*/  STG.E.U8 desc[UR36][R16.64+0x3], R9 ;  /* 0x0000030910007986 */ /* 0x0003e2000c101124 */
[----:B------:R-:W-:Y:S01]  /*09e0*/  LOP3.LUT R15, R15, R4, RZ, 0x3c, !PT ;  /* 0x000000040f0f7212 */ /* 0x000fe200078e3cff */
[----:B------:R-:W-:Y:S01]  /*09f0*/  IMAD.U32 R4, RZ, RZ, UR4 ;  /* 0x00000004ff047e24 */ /* 0x000fe2000f8e00ff */
[----:B------:R-:W-:Y:S01]  /*0a00*/  LOP3.LUT R21, R21, R6, RZ, 0x3c, !PT ;  /* 0x0000000615157212 */ /* 0x000fe200078e3cff */
[----:B------:R1:W-:Y:S01]  /*0a10*/  STG.E.U8 desc[UR36][R16.64+0x4], R11 ;  /* 0x0000040b10007986 */ /* 0x0003e2000c101124 */
[----:B------:R-:W-:Y:S02]  /*0a20*/  MOV R2, 0x0 ;  /* 0x0000000000027802 */ /* 0x000fe40000000f00 */
[----:B0-----:R-:W-:Y:S01]  /*0a30*/  CS2R R6, SRZ ;  /* 0x0000000000067805 */ /* 0x001fe2000001ff00 */
[----:B------:R1:W-:Y:S01]  /*0a40*/  STG.E.U8 desc[UR36][R16.64+0x5], R13 ;  /* 0x0000050d10007986 */ /* 0x0003e2000c101124 */
[----:B------:R1:W0:Y:S03]  /*0a50*/  LDC.64 R22, c[0x4][R2] ;  /* 0x0100000002167b82 */ /* 0x0002260000000a00 */
[----:B------:R1:W-:Y:S04]  /*0a60*/  STG.E.U8 desc[UR36][R16.64+0x6], R15 ;  /* 0x0000060f10007986 */ /* 0x0003e8000c101124 */
[----:B------:R1:W-:Y:S02]  /*0a70*/  STG.E.U8 desc[UR36][R16.64+0x7], R21 ;  /* 0x0000071510007986 */ /* 0x0003e4000c101124 */
[----:B-1----:R-:W-:-:S07]  /*0a80*/  LEPC R20, `(.L_x_4) ;  /* 0x000000001014794e */ /* 0x002fce0000000000 */
[----:B0-----:R-:W-:Y:S05]  /*0a90*/  CALL.ABS.NOINC R22 ;  /* 0x0000000016007343 */ /* 0x001fea0003c00000 */
.L_x_4:
        /* <DEDUP_REMOVED lines=18> */
.L_x_5:
[----:B------:R-:W-:Y:S05]  /*0bc0*/  EXIT ;  /* 0x000000000000794d */ /* 0x000fea0003800000 */
.L_x_6:
[----:B------:R-:W-:-:S00]  /*0bd0*/  BRA `(.L_x_6) ;  /* 0xfffffffc00fc7947 */ /* 0x000fc0000383ffff */
[----:B------:R-:W-:-:S00]  /*0be0*/  NOP ;  /* 0x0000000000007918 */ /* 0x000fc00000000000 */
        /* <DEDUP_REMOVED lines=9> */
.L_x_14:


//--------------------- .text._Z7encryptPjS_      --------------------------
	.section	.text._Z7encryptPjS_,"ax",@progbits
	.align	128
        .global         _Z7encryptPjS_
        .type           _Z7encryptPjS_,@function
        .size           _Z7encryptPjS_,(.L_x_15 - _Z7encryptPjS_)
        .other          _Z7encryptPjS_,@"STO_CUDA_ENTRY STV_DEFAULT"
_Z7encryptPjS_:
.text._Z7encryptPjS_:
[----:B------:R-:W0:Y:S01]  /*0000*/  LDC R1, c[0x0][0x37c] ;  /* 0x0000df00ff017b82 */ /* 0x000e220000000800 */
[----:B------:R-:W1:Y:S01]  /*0010*/  S2R R5, SR_TID.X ;  /* 0x0000000000057919 */ /* 0x000e620000002100 */
[----:B------:R-:W2:Y:S06]  /*0020*/  LDCU.64 UR36, c[0x0][0x358] ;  /* 0x00006b00ff2477ac */ /* 0x000eac0008000a00 */
[----:B------:R-:W3:Y:S01]  /*0030*/  S2UR UR5, SR_CgaCtaId ;  /* 0x00000000000579c3 */ /* 0x000ee20000008800 */
[----:B0-----:R-:W-:Y:S01]  /*0040*/  VIADD R1, R1, 0xffffffe0 ;  /* 0xffffffe001017836 */ /* 0x001fe20000000000 */
[----:B------:R-:W0:Y:S06]  /*0050*/  LDCU UR6, c[0x0][0x2fc] ;  /* 0x00005f80ff0677ac */ /* 0x000e2c0008000800 */
[----:B------:R-:W4:Y:S01]  /*0060*/  S2UR UR7, SR_CTAID.X ;  /* 0x00000000000779c3 */ /* 0x000f220000002500 */
[----:B------:R-:W-:Y:S01]  /*0070*/  UMOV UR4, 0x400 ;  /* 0x0000040000047882 */ /* 0x000fe20000000000 */
[----:B------:R-:W5:Y:S06]  /*0080*/  LDCU.64 UR8, c[0x4][0x8] ;  /* 0x01000100ff0877ac */ /* 0x000f6c0008000a00 */
[----:B------:R-:W0:Y:S01]  /*0090*/  LDC.64 R16, c[0x0][0x380] ;  /* 0x0000e000ff107b82 */ /* 0x000e220000000a00 */
[----:B-1----:R-:W-:-:S13]  /*00a0*/  ISETP.GT.U32.AND P0, PT, R5, 0x1c, PT ;  /* 0x0000001c0500780c */ /* 0x002fda0003f04070 */
[----:B------:R-:W1:Y:S02]  /*00b0*/  @!P0 LDC.64 R2, c[0x0][0x388] ;  /* 0x0000e200ff028b82 */ /* 0x000e640000000a00 */
[----:B-1----:R-:W-:-:S05]  /*00c0*/  @!P0 IMAD.WIDE.U32 R2, R5, 0x4, R2 ;  /* 0x0000000405028825 */ /* 0x002fca00078e0002 */
[----:B--2---:R-:W2:Y:S01]  /*00d0*/  @!P0 LDG.E R0, desc[UR36][R2.64] ;  /* 0x0000002402008981 */ /* 0x004ea2000c1e1900 */
[----:B------:R-:W4:Y:S01]  /*00e0*/  LDC R4, c[0x0][0x360] ;  /* 0x0000d800ff047b82 */ /* 0x000f220000000800 */
[----:B---3--:R-:W-:Y:S01]  /*00f0*/  ULEA UR4, UR5, UR4, 0x18 ;  /* 0x0000000405047291 */ /* 0x008fe2000f8ec0ff */
[----:B----4-:R-:W-:-:S05]  /*0100*/  IMAD R4, R4, UR7, R5 ;  /* 0x0000000704047c24 */ /* 0x010fca000f8e0205 */
[----:B------:R-:W-:Y:S01]  /*0110*/  @!P0 LEA R5, R5, UR4, 0x2 ;  /* 0x0000000405058c11 */ /* 0x000fe2000f8e10ff */
[----:B------:R-:W-:-:S04]  /*0120*/  IMAD.SHL.U32 R7, R4, 0x2, RZ ;  /* 0x0000000204077824 */ /* 0x000fc800078e00ff */
[----:B0-----:R-:W-:Y:S01]  /*0130*/  IMAD.WIDE.U32 R16, R7, 0x4, R16 ;  /* 0x0000000407107825 */ /* 0x001fe200078e0010 */
[----:B--2---:R-:W-:Y:S01]  /*0140*/  @!P0 STS [R5], R0 ;  /* 0x0000000005008388 */ /* 0x004fe20000000800 */
[----:B------:R-:W-:Y:S06]  /*0150*/  BAR.SYNC.DEFER_BLOCKING 0x0 ;  /* 0x0000000000007b1d */ /* 0x000fec0000010000 */
[----:B------:R-:W2:Y:S04]  /*0160*/  LDG.E.U8 R7, desc[UR36][R16.64] ;  /* 0x0000002410077981 */ /* 0x000ea8000c1e1100 */
[----:B------:R-:W3:Y:S04]  /*0170*/  LDG.E.U8 R9, desc[UR36][R16.64+0x1] ;  /* 0x0000012410097981 */ /* 0x000ee8000c1e1100 */
[----:B------:R-:W4:Y:S04]  /*0180*/  LDG.E.U8 R11, desc[UR36][R16.64+0x2] ;  /* 0x00000224100b7981 */ /* 0x000f28000c1e1100 */
[----:B------:R-:W5:Y:S04]  /*0190*/  LDG.E.U8 R15, desc[UR36][R16.64+0x3] ;  /* 0x00000324100f7981 */ /* 0x000f68000c1e1100 */
[----:B------:R-:W5:Y:S04]  /*01a0*/  LDG.E.U8 R19, desc[UR36][R16.64+0x4] ;  /* 0x0000042410137981 */ /* 0x000f68000c1e1100 */
[----:B------:R-:W5:Y:S04]  /*01b0*/  LDG.E.U8 R23, desc[UR36][R16.64+0x5] ;  /* 0x0000052410177981 */ /* 0x000f68000c1e1100 */
[----:B------:R-:W5:Y:S04]  /*01c0*/  LDG.E.U8 R8, desc[UR36][R16.64+0x6] ;  /* 0x0000062410087981 */ /* 0x000f68000c1e1100 */
[----:B------:R-:W5:Y:S04]  /*01d0*/  LDG.E.U8 R10, desc[UR36][R16.64+0x7] ;  /* 0x00000724100a7981 */ /* 0x000f68000c1e1100 */
[----:B------:R-:W0:Y:S01]  /*01e0*/  LDS.64 R2, [UR4] ;  /* 0x00000004ff027984 */ /* 0x000e220008000a00 */
[----:B------:R-:W1:Y:S01]  /*01f0*/  LDCU UR4, c[0x0][0x2f8] ;  /* 0x00005f00ff0477ac */ /* 0x000e620008000800 */
[----:B0-----:R-:W-:-:S02]  /*0200*/  PRMT R0, R2, 0x7770, RZ ;  /* 0x0000777002007816 */ /* 0x001fc400000000ff */
[C---:B------:R-:W-:Y:S02]  /*0210*/  PRMT R4, R2.reuse, 0x7772, RZ ;  /* 0x0000777202047816 */ /* 0x040fe400000000ff */
[----:B------:R-:W-:Y:S02]  /*0220*/  PRMT R6, R3, 0x7770, RZ ;  /* 0x0000777003067816 */ /* 0x000fe400000000ff */
[----:B--2---:R-:W-:Y:S02]  /*0230*/  LOP3.LUT R7, R7, R0, RZ, 0x3c, !PT ;  /* 0x0000000007077212 */ /* 0x004fe400078e3cff */
[C---:B------:R-:W-:Y:S02]  /*0240*/  PRMT R0, R2.reuse, 0x7771, RZ ;  /* 0x0000777102007816 */ /* 0x040fe400000000ff */
[----:B------:R-:W-:Y:S01]  /*0250*/  PRMT R2, R2, 0x7773, RZ ;  /* 0x0000777302027816 */ /* 0x000fe200000000ff */
[----:B------:R0:W-:Y:S01]  /*0260*/  STG.E.U8 desc[UR36][R16.64], R7 ;  /* 0x0000000710007986 */ /* 0x0001e2000c101124 */
[----:B---3--:R-:W-:-:S02]  /*0270*/  LOP3.LUT R5, R9, R0, RZ, 0x3c, !PT ;  /* 0x0000000009057212 */ /* 0x008fc400078e3cff */
[----:B----4-:R-:W-:Y:S01]  /*0280*/  LOP3.LUT R13, R11, R4, RZ, 0x3c, !PT ;  /* 0x000000040b0d7212 */ /* 0x010fe200078e3cff */
[----:B-----5:R-:W-:Y:S01]  /*0290*/  IMAD.U32 R4, RZ, RZ, UR8 ;  /* 0x00000008ff047e24 */ /* 0x020fe2000f8e00ff */
[C---:B------:R-:W-:Y:S01]  /*02a0*/  PRMT R0, R3.reuse, 0x7771, RZ ;  /* 0x0000777103007816 */ /* 0x040fe200000000ff */
[----:B------:R2:W-:Y:S01]  /*02b0*/  STG.E.U8 desc[UR36][R16.64+0x1], R5 ;  /* 0x0000010510007986 */ /* 0x0005e2000c101124 */
[C---:B------:R-:W-:Y:S02]  /*02c0*/  PRMT R9, R3.reuse, 0x7772, RZ ;  /* 0x0000777203097816 */ /* 0x040fe400000000ff */
[----:B------:R-:W-:Y:S01]  /*02d0*/  PRMT R11, R3, 0x7773, RZ ;  /* 0x00007773030b7816 */ /* 0x000fe200000000ff */
[----:B------:R3:W-:Y:S01]  /*02e0*/  STG.E.U8 desc[UR36][R16.64+0x2], R13 ;  /* 0x0000020d10007986 */ /* 0x0007e2000c101124 */
[----:B------:R-:W-:Y:S02]  /*02f0*/  LOP3.LUT R15, R15, R2, RZ, 0x3c, !PT ;  /* 0x000000020f0f7212 */ /* 0x000fe400078e3cff */
[----:B------:R-:W-:-:S02]  /*0300*/  LOP3.LUT R21, R19, R6, RZ, 0x3c, !PT ;  /* 0x0000000613157212 */ /* 0x000fc400078e3cff */
[----:B0-----:R-:W-:Y:S02]  /*0310*/  CS2R R6, SRZ ;  /* 0x0000000000067805 */ /* 0x001fe4000001ff00 */
[----:B------:R-:W-:Y:S01]  /*0320*/  LOP3.LUT R3, R23, R0, RZ, 0x3c, !PT ;  /* 0x0000000017037212 */ /* 0x000fe200078e3cff */
[----:B------:R0:W-:Y:S01]  /*0330*/  STG.E.U8 desc[UR36][R16.64+0x3], R15 ;  /* 0x0000030f10007986 */ /* 0x0001e2000c101124 */
[----:B------:R-:W-:Y:S01]  /*0340*/  MOV R19, 0x0 ;  /* 0x0000000000137802 */ /* 0x000fe20000000f00 */
[----:B--2---:R-:W-:Y:S01]  /*0350*/  IMAD.U32 R5, RZ, RZ, UR9 ;  /* 0x00000009ff057e24 */ /* 0x004fe2000f8e00ff */
[----:B------:R-:W-:Y:S01]  /*0360*/  LOP3.LUT R9, R8, R9, RZ, 0x3c, !PT ;  /* 0x0000000908097212 */ /* 0x000fe200078e3cff */
[----:B------:R0:W-:Y:S01]  /*0370*/  STG.E.U8 desc[UR36][R16.64+0x4], R21 ;  /* 0x0000041510007986 */ /* 0x0001e2000c101124 */
[----:B-1----:R-:W-:Y:S01]  /*0380*/  IADD3 R2, P0, PT, R1, UR4, RZ ;  /* 0x0000000401027c10 */ /* 0x002fe2000ff1e0ff */
[----:B---3--:R0:W1:Y:S01]  /*0390*/  LDC.64 R12, c[0x4][R19] ;  /* 0x01000000130c7b82 */ /* 0x0080620000000a00 */
[----:B------:R-:W-:Y:S01]  /*03a0*/  LOP3.LUT R11, R10, R11, RZ, 0x3c, !PT ;  /* 0x0000000b0a0b7212 */ /* 0x000fe200078e3cff */
[----:B------:R0:W-:Y:S02]  /*03b0*/  STG.E.U8 desc[UR36][R16.64+0x5], R3 ;  /* 0x0000050310007986 */ /* 0x0001e4000c101124 */
[----:B------:R-:W-:-:S02]  /*03c0*/  IMAD.X R18, RZ, RZ, UR6, P0 ;  /* 0x00000006ff127e24 */ /* 0x000fc400080e06ff */
[----:B------:R0:W-:Y:S04]  /*03d0*/  STG.E.U8 desc[UR36][R16.64+0x6], R9 ;  /* 0x0000060910007986 */ /* 0x0001e8000c101124 */
[----:B------:R0:W-:Y:S02]  /*03e0*/  STG.E.U8 desc[UR36][R16.64+0x7], R11 ;  /* 0x0000070b10007986 */ /* 0x0001e4000c101124 */
[----:B0-----:R-:W-:-:S07]  /*03f0*/  LEPC R20, `(.L_x_7) ;  /* 0x000000001014794e */ /* 0x001fce0000000000 */
[----:B-1----:R-:W-:Y:S05]  /*0400*/  CALL.ABS.NOINC R12 ;  /* 0x000000000c007343 */ /* 0x002fea0003c00000 */
.L_x_7:
        /* <DEDUP_REMOVED lines=8> */
[----:B------:R0:W1:Y:S01]  /*0490*/  LDC.64 R24, c[0x4][R19] ;  /* 0x0100000013187b82 */ /* 0x0000620000000a00 */
[----:B------:R-:W4:Y:S01]  /*04a0*/  LDCU.64 UR4, c[0x4][0x10] ;  /* 0x01000200ff0477ac */ /* 0x000f220008000a00 */
[----:B------:R-:W-:Y:S01]  /*04b0*/  MOV R22, 0x400 ;  /* 0x0000040000167802 */ /* 0x000fe20000000f00 */
[----:B------:R-:W5:Y:S01]  /*04c0*/  S2R R3, SR_CgaCtaId ;  /* 0x0000000000037919 */ /* 0x000f620000008800 */
[----:B------:R-:W-:-:S02]  /*04d0*/  IMAD.MOV.U32 R6, RZ, RZ, R2 ;  /* 0x000000ffff067224 */ /* 0x000fc400078e0002 */
[----:B------:R-:W-:Y:S02]  /*04e0*/  IMAD.MOV.U32 R7, RZ, RZ, R18 ;  /* 0x000000ffff077224 */ /* 0x000fe400078e0012 */
[----:B----4-:R-:W-:Y:S02]  /*04f0*/  IMAD.U32 R4, RZ, RZ, UR4 ;  /* 0x00000004ff047e24 */ /* 0x010fe4000f8e00ff */
[----:B------:R-:W-:Y:S01]  /*0500*/  IMAD.U32 R5, RZ, RZ, UR5 ;  /* 0x00000005ff057e24 */ /* 0x000fe2000f8e00ff */
[----:B-----5:R-:W-:Y:S01]  /*0510*/  LEA R22, R3, R22, 0x18 ;  /* 0x0000001603167211 */ /* 0x020fe200078ec0ff */
[----:B--2---:R0:W-:Y:S04]  /*0520*/  STL.128 [R1], R12 ;  /* 0x0000000c01007387 */ /* 0x0041e80000100c00 */
[----:B-1-3--:R0:W-:Y:S02]  /*0530*/  STL.128 [R1+0x10], R8 ;  /* 0x0000100801007387 */ /* 0x00a1e40000100c00 */
[----:B------:R-:W-:-:S07]  /*0540*/  LEPC R20, `(.L_x_8) ;  /* 0x000000001014794e */ /* 0x000fce0000000000 */
[----:B0-----:R-:W-:Y:S05]  /*0550*/  CALL.ABS.NOINC R24 ;  /* 0x0000000018007343 */ /* 0x001fea0003c00000 */
.L_x_8:
        /* <DEDUP_REMOVED lines=8> */
[----:B------:R-:W-:Y:S01]  /*05e0*/  BSSY.RECONVERGENT B0, `(.L_x_9) ;  /* 0x000004b000007945 */ /* 0x000fe20003800200 */
[----:B------:R-:W-:-:S02]  /*05f0*/  VIADD R22, R22, 0xc ;  /* 0x0000000c16167836 */ /* 0x000fc40000000000 */
[----:B------:R-:W-:-:S07]  /*0600*/  IMAD.MOV.U32 R4, RZ, RZ, 0x8 ;  /* 0x00000008ff047424 */ /* 0x000fce00078e00ff */
.L_x_10:
[----:B-----5:R-:W-:Y:S01]  /*0610*/  LOP3.LUT R13, R7, R3, R0, 0x78, !PT ;  /* 0x00000003070d7212 */ /* 0x020fe200078e7800 */
[----:B------:R-:W1:Y:S01]  /*0620*/  LDS R6, [R22+-0x4] ;  /* 0xfffffc0016067984 */ /* 0x000e620000000800 */
[--C-:B------:R-:W-:Y:S01]  /*0630*/  LOP3.LUT R12, R10, R11, R9.reuse, 0x1e, !PT ;  /* 0x0000000b0a0c7212 */ /* 0x100fe200078e1e09 */
[----:B------:R-:W-:Y:S01]  /*0640*/  VIADD R4, R4, 0x8 ;  /* 0x0000000804047836 */ /* 0x000fe20000000000 */
[----:B------:R-:W-:Y:S02]  /*0650*/  LOP3.LUT R14, R11, R10, R9, 0x78, !PT ;  /* 0x0000000a0b0e7212 */ /* 0x000fe400078e7809 */
[----:B------:R-:W-:Y:S02]  /*0660*/  LOP3.LUT R11, R5, R8, R13, 0x78, !PT ;  /* 0x00000008050b7212 */ /* 0x000fe400078e780d */
[----:B------:R-:W-:Y:S02]  /*0670*/  LOP3.LUT R5, R8, R13, R5, 0x1e, !PT ;  /* 0x0000000d08057212 */ /* 0x000fe400078e1e05 */
[----:B------:R-:W-:-:S02]  /*0680*/  LOP3.LUT R7, R13, R0, R11, 0x96, !PT ;  /* 0x000000000d077212 */ /* 0x000fc400078e960b */
[----:B------:R-:W-:Y:S02]  /*0690*/  LOP3.LUT R13, R3, R8, RZ, 0x3c, !PT ;  /* 0x00000008030d7212 */ /* 0x000fe400078e3cff */
[----:B------:R-:W-:Y:S02]  /*06a0*/  LOP3.LUT R10, R7, R3, R8, 0x60, !PT ;  /* 0x00000003070a7212 */ /* 0x000fe400078e6008 */
[----:B------:R2:W3:Y:S01]  /*06b0*/  LDS R3, [R22] ;  /* 0x0000000016037984 */ /* 0x0004e20000000800 */
[----:B------:R-:W-:Y:S02]  /*06c0*/  LOP3.LUT R9, R9, R12, R14, 0x1e, !PT ;  /* 0x0000000c09097212 */ /* 0x000fe400078e1e0e */
[----:B------:R-:W-:Y:S02]  /*06d0*/  LOP3.LUT R8, R5, R14, RZ, 0xc3, !PT ;  /* 0x0000000e05087212 */ /* 0x000fe400078ec3ff */
[----:B------:R-:W-:Y:S02]  /*06e0*/  LOP3.LUT R0, R9, R0, R11, 0x96, !PT ;  /* 0x0000000009007212 */ /* 0x000fe400078e960b */
[----:B------:R-:W-:Y:S01]  /*06f0*/  LOP3.LUT R5, R12, R11, R10, 0x96, !PT ;  /* 0x0000000b0c057212 */ /* 0x000fe200078e960a */
[----:B--2---:R-:W-:Y:S01]  /*0700*/  VIADD R22, R22, 0x8 ;  /* 0x0000000816167836 */ /* 0x004fe20000000000 */
[----:B------:R-:W-:-:S02]  /*0710*/  LOP3.LUT R15, R0, R13, R7, 0x9c, !PT ;  /* 0x0000000d000f7212 */ /* 0x000fc400078e9c07 */
[----:B------:R-:W-:Y:S02]  /*0720*/  LOP3.LUT R11, R8, 0x80, RZ, 0xc0, !PT ;  /* 0x00000080080b7812 */ /* 0x000fe400078ec0ff */
[C---:B------:R-:W-:Y:S02]  /*0730*/  LOP3.LUT R10, R15.reuse, R14, RZ, 0xc3, !PT ;  /* 0x0000000e0f0a7212 */ /* 0x040fe400078ec3ff */
[----:B------:R-:W-:Y:S02]  /*0740*/  LOP3.LUT R14, R15, 0xf0, R14, 0x84, !PT ;  /* 0x000000f00f0e7812 */ /* 0x000fe400078e840e */
[----:B------:R-:W-:Y:S02]  /*0750*/  LOP3.LUT R13, R0, R13, R7, 0x6c, !PT ;  /* 0x0000000d000d7212 */ /* 0x000fe400078e6c07 */
[----:B------:R-:W-:Y:S02]  /*0760*/  LOP3.LUT R12, R12, R7, R8, 0x96, !PT ;  /* 0x000000070c0c7212 */ /* 0x000fe400078e9608 */
[----:B------:R-:W-:-:S02]  /*0770*/  SHF.R.U32.HI R21, RZ, 0x7, R11 ;  /* 0x00000007ff157819 */ /* 0x000fc4000001160b */
[----:B------:R-:W-:Y:S02]  /*0780*/  SHF.R.U32.HI R19, RZ, 0x4, R14 ;  /* 0x00000004ff137819 */ /* 0x000fe4000001160e */
[--C-:B------:R-:W-:Y:S02]  /*0790*/  LOP3.LUT R20, R15, R7, R8.reuse, 0x60, !PT ;  /* 0x000000070f147212 */ /* 0x100fe400078e6008 */
[CCC-:B------:R-:W-:Y:S01]  /*07a0*/  LOP3.LUT R11, R5.reuse, R13.reuse, R8.reuse, 0x36, !PT ;  /* 0x0000000d050b7212 */ /* 0x1c0fe200078e3608 */
[----:B------:R-:W-:Y:S01]  /*07b0*/  IMAD R10, R10, 0x10, R19 ;  /* 0x000000100a0a7824 */ /* 0x000fe200078e0213 */
[C---:B------:R-:W-:Y:S01]  /*07c0*/  LOP3.LUT R14, R5.reuse, R13, R8, 0xf6, !PT ;  /* 0x0000000d050e7212 */ /* 0x040fe200078ef608 */
[----:B------:R-:W-:Y:S01]  /*07d0*/  IMAD R8, R8, 0x2, R21 ;  /* 0x0000000208087824 */ /* 0x000fe200078e0215 */
[----:B------:R-:W-:Y:S02]  /*07e0*/  LOP3.LUT R13, R5, 0xf8, RZ, 0xc0, !PT ;  /* 0x000000f8050d7812 */ /* 0x000fe400078ec0ff */
[----:B------:R-:W-:-:S02]  /*07f0*/  LOP3.LUT R15, R12, 0xfe, RZ, 0xc0, !PT ;  /* 0x000000fe0c0f7812 */ /* 0x000fc400078ec0ff */
[----:B------:R-:W-:Y:S02]  /*0800*/  LOP3.LUT R9, R5, R20, R9, 0x96, !PT ;  /* 0x0000001405097212 */ /* 0x000fe400078e9609 */
[----:B------:R-:W-:Y:S02]  /*0810*/  SHF.R.U32.HI R20, RZ, 0x3, R13 ;  /* 0x00000003ff147819 */ /* 0x000fe4000001160d */
[----:B------:R-:W-:Y:S02]  /*0820*/  SHF.R.U32.HI R15, RZ, 0x1, R15 ;  /* 0x00000001ff0f7819 */ /* 0x000fe4000001160f */
[----:B------:R-:W-:Y:S01]  /*0830*/  LOP3.LUT R13, R11, 0xe0, RZ, 0xc0, !PT ;  /* 0x000000e00b0d7812 */ /* 0x000fe200078ec0ff */
[----:B------:R-:W-:Y:S01]  /*0840*/  IMAD R5, R5, 0x20, R20 ;  /* 0x0000002005057824 */ /* 0x000fe200078e0214 */
[----:B------:R-:W-:Y:S01]  /*0850*/  LOP3.LUT R7, R14, R7, RZ, 0x3c, !PT ;  /* 0x000000070e077212 */ /* 0x000fe200078e3cff */
[----:B------:R-:W-:Y:S01]  /*0860*/  IMAD R12, R12, 0x80, R15 ;  /* 0x000000800c0c7824 */ /* 0x000fe200078e020f */
[----:B------:R-:W-:-:S02]  /*0870*/  SHF.R.U32.HI R20, RZ, 0x5, R13 ;  /* 0x00000005ff147819 */ /* 0x000fc4000001160d */
[----:B------:R-:W-:Y:S02]  /*0880*/  LOP3.LUT R15, R9, 0xc0, RZ, 0xc0, !PT ;  /* 0x000000c0090f7812 */ /* 0x000fe400078ec0ff */
[----:B------:R-:W-:Y:S01]  /*0890*/  LOP3.LUT R14, R7, 0xfc, RZ, 0xc0, !PT ;  /* 0x000000fc070e7812 */ /* 0x000fe200078ec0ff */
[----:B------:R-:W-:Y:S01]  /*08a0*/  IMAD R20, R11, 0x8, R20 ;  /* 0x000000080b147824 */ /* 0x000fe200078e0214 */
[----:B-1----:R-:W-:Y:S02]  /*08b0*/  PRMT R13, R6, 0x7770, RZ ;  /* 0x00007770060d7816 */ /* 0x002fe400000000ff */
[----:B------:R-:W-:Y:S02]  /*08c0*/  ISETP.NE.AND P0, PT, R4, 0x70, PT ;  /* 0x000000700400780c */ /* 0x000fe40003f05270 */
[----:B------:R-:W-:Y:S02]  /*08d0*/  SHF.R.U32.HI R24, RZ, 0x6, R15 ;  /* 0x00000006ff187819 */ /* 0x000fe4000001160f */
[----:B------:R-:W-:-:S02]  /*08e0*/  SHF.R.U32.HI R14, RZ, 0x2, R14 ;  /* 0x00000002ff0e7819 */ /* 0x000fc4000001160e */
[----:B------:R-:W-:Y:S01]  /*08f0*/  LOP3.LUT R0, R0, R13, RZ, 0x3c, !PT ;  /* 0x0000000d00007212 */ /* 0x000fe200078e3cff */
[----:B------:R-:W-:Y:S01]  /*0900*/  IMAD R9, R9, 0x4, R24 ;  /* 0x0000000409097824 */ /* 0x000fe200078e0218 */
[----:B---3--:R-:W-:Y:S01]  /*0910*/  PRMT R19, R3, 0x7772, RZ ;  /* 0x0000777203137816 */ /* 0x008fe200000000ff */
[----:B------:R-:W-:Y:S01]  /*0920*/  IMAD R7, R7, 0x40, R14 ;  /* 0x0000004007077824 */ /* 0x000fe200078e020e */
[----:B------:R-:W-:Y:S02]  /*0930*/  PRMT R13, R6, 0x7772, RZ ;  /* 0x00007772060d7816 */ /* 0x000fe400000000ff */
[----:B------:R-:W-:Y:S02]  /*0940*/  LOP3.LUT R19, R8, R19, RZ, 0x3c, !PT ;  /* 0x0000001308137212 */ /* 0x000fe400078e3cff */
[C---:B------:R-:W-:Y:S02]  /*0950*/  PRMT R11, R6.reuse, 0x7771, RZ ;  /* 0x00007771060b7816 */ /* 0x040fe400000000ff */
[----:B------:R-:W-:-:S02]  /*0960*/  PRMT R15, R6, 0x7773, RZ ;  /* 0x00007773060f7816 */ /* 0x000fc400000000ff */
[----:B------:R-:W-:Y:S02]  /*0970*/  LOP3.LUT R13, R10, R13, RZ, 0x3c, !PT ;  /* 0x0000000d0a0d7212 */ /* 0x000fe400078e3cff */
[C---:B------:R-:W-:Y:S02]  /*0980*/  PRMT R8, R3.reuse, 0x7771, RZ ;  /* 0x0000777103087816 */ /* 0x040fe400000000ff */
[C---:B------:R-:W-:Y:S02]  /*0990*/  PRMT R10, R3.reuse, 0x7773, RZ ;  /* 0x00007773030a7816 */ /* 0x040fe400000000ff */
[----:B------:R-:W-:Y:S02]  /*09a0*/  PRMT R6, R3, 0x7770, RZ ;  /* 0x0000777003067816 */ /* 0x000fe400000000ff */
[----:B------:R-:W-:Y:S02]  /*09b0*/  LOP3.LUT R11, R12, R11, RZ, 0x3c, !PT ;  /* 0x0000000b0c0b7212 */ /* 0x000fe400078e3cff */
[----:B------:R-:W-:-:S02]  /*09c0*/  LOP3.LUT R5, R5, R8, RZ, 0x3c, !PT ;  /* 0x0000000805057212 */ /* 0x000fc400078e3cff */
[----:B------:R-:W-:Y:S02]  /*09d0*/  LOP3.LUT R15, R20, R15, RZ, 0x3c, !PT ;  /* 0x0000000f140f7212 */ /* 0x000fe400078e3cff */
[----:B------:R-:W-:Y:S02]  /*09e0*/  LOP3.LUT R12, R9, R10, RZ, 0x3c, !PT ;  /* 0x0000000a090c7212 */ /* 0x000fe400078e3cff */
[----:B------:R-:W-:Y:S02]  /*09f0*/  LOP3.LUT R6, R7, R6, RZ, 0x3c, !PT ;  /* 0x0000000607067212 */ /* 0x000fe400078e3cff */
[----:B------:R-:W-:Y:S02]  /*0a00*/  PRMT R10, R0, 0x7610, R10 ;  /* 0x00007610000a7816 */ /* 0x000fe4000000000a */
[----:B------:R-:W-:Y:S02]  /*0a10*/  PRMT R9, R11, 0x7610, R9 ;  /* 0x000076100b097816 */ /* 0x000fe40000000009 */
[----:B------:R-:W-:-:S02]  /*0a20*/  PRMT R7, R5, 0x7610, R7 ;  /* 0x0000761005077816 */ /* 0x000fc40000000007 */
[----:B------:R-:W-:Y:S02]  /*0a30*/  PRMT R3, R19, 0x7610, R3 ;  /* 0x0000761013037816 */ /* 0x000fe40000000003 */
[----:B------:R-:W-:Y:S02]  /*0a40*/  PRMT R11, R13, 0x7610, R11 ;  /* 0x000076100d0b7816 */ /* 0x000fe4000000000b */
[----:B------:R-:W-:Y:S02]  /*0a50*/  PRMT R8, R15, 0x7610, R8 ;  /* 0x000076100f087816 */ /* 0x000fe40000000008 */
[----:B------:R-:W-:Y:S02]  /*0a60*/  PRMT R0, R12, 0x7610, R0 ;  /* 0x000076100c007816 */ /* 0x000fe40000000000 */
[----:B------:R-:W-:Y:S01]  /*0a70*/  PRMT R5, R6, 0x7610, R5 ;  /* 0x0000761006057816 */ /* 0x000fe20000000005 */
[----:B------:R-:W-:Y:S06]  /*0a80*/  @P0 BRA `(.L_x_10) ;  /* 0xfffffff800e00947 */ /* 0x000fec000383ffff */
[----:B------:R-:W-:Y:S05]  /*0a90*/  BSYNC.RECONVERGENT B0 ;  /* 0x0000000000007941 */ /* 0x000fea0003800200 */
.L_x_9:
[----:B------:R-:W-:Y:S01]  /*0aa0*/  MOV R19, 0x0 ;  /* 0x0000000000137802 */ /* 0x000fe20000000f00 */
[----:B------:R-:W-:Y:S01]  /*0ab0*/  STG.E.U8 desc[UR36][R16.64+0x7], R0 ;  /* 0x0000070010007986 */ /* 0x000fe2000c101124 */
[----:B------:R-:W1:Y:S02]  /*0ac0*/  LDCU.64 UR4, c[0x4][0x18] ;  /* 0x01000300ff0477ac */ /* 0x000e640008000a00 */
[----:B------:R2:W3:Y:S01]  /*0ad0*/  LDC.64 R12, c[0x4][R19] ;  /* 0x01000000130c7b82 */ /* 0x0004e20000000a00 */
[----:B------:R-:W-:Y:S04]  /*0ae0*/  STG.E.U8 desc[UR36][R16.64+0x6], R3 ;  /* 0x0000060310007986 */ /* 0x000fe8000c101124 */
[----:B------:R-:W-:Y:S04]  /*0af0*/  STG.E.U8 desc[UR36][R16.64+0x3], R8 ;  /* 0x0000030810007986 */ /* 0x000fe8000c101124 */
[----:B------:R-:W-:Y:S04]  /*0b00*/  STG.E.U8 desc[UR36][R16.64+0x2], R11 ;  /* 0x0000020b10007986 */ /* 0x000fe8000c101124 */
[----:B------:R-:W-:Y:S01]  /*0b10*/  STG.E.U8 desc[UR36][R16.64], R10 ;  /* 0x0000000a10007986 */ /* 0x000fe2000c101124 */
[----:B-1----:R-:W-:-:S03]  /*0b20*/  IMAD.U32 R4, RZ, RZ, UR4 ;  /* 0x00000004ff047e24 */ /* 0x002fc6000f8e00ff */
[----:B------:R-:W-:Y:S04]  /*0b30*/  STG.E.U8 desc[UR36][R16.64+0x1], R9 ;  /* 0x0000010910007986 */ /* 0x000fe8000c101124 */
[----:B------:R1:W-:Y:S04]  /*0b40*/  STG.E.U8 desc[UR36][R16.64+0x5], R7 ;  /* 0x0000050710007986 */ /* 0x0003e8000c101124 */
[----:B------:R4:W-:Y:S01]  /*0b50*/  STG.E.U8 desc[UR36][R16.64+0x4], R5 ;  /* 0x0000040510007986 */ /* 0x0009e2000c101124 */
[----:B-1----:R-:W-:Y:S01]  /*0b60*/  CS2R R6, SRZ ;  /* 0x0000000000067805 */ /* 0x002fe2000001ff00 */
[----:B--2-4-:R-:W-:-:S07]  /*0b70*/  IMAD.U32 R5, RZ, RZ, UR5 ;  /* 0x00000005ff057e24 */ /* 0x014fce000f8e00ff */
[----:B------:R-:W-:-:S07]  /*0b80*/  LEPC R20, `(.L_x_11) ;  /* 0x000000001014794e */ /* 0x000fce0000000000 */
[----:B0--3--:R-:W-:Y:S05]  /*0b90*/  CALL.ABS.NOINC R12 ;  /* 0x000000000c007343 */ /* 0x009fea0003c00000 */
.L_x_11:
        /* <DEDUP_REMOVED lines=10> */
[----:B------:R-:W-:-:S02]  /*0c40*/  IMAD.MOV.U32 R6, RZ, RZ, R2 ;  /* 0x000000ffff067224 */ /* 0x000fc400078e0002 */
[----:B------:R-:W-:Y:S02]  /*0c50*/  IMAD.MOV.U32 R7, RZ, RZ, R18 ;  /* 0x000000ffff077224 */ /* 0x000fe400078e0012 */
[----:B----4-:R-:W-:Y:S02]  /*0c60*/  IMAD.U32 R4, RZ, RZ, UR4 ;  /* 0x00000004ff047e24 */ /* 0x010fe4000f8e00ff */
[----:B------:R-:W-:Y:S01]  /*0c70*/  IMAD.U32 R5, RZ, RZ, UR5 ;  /* 0x00000005ff057e24 */ /* 0x000fe2000f8e00ff */
[----:B--2---:R0:W-:Y:S04]  /*0c80*/  STL.128 [R1], R8 ;  /* 0x0000000801007387 */ /* 0x0041e80000100c00 */
[----:B-1-3--:R0:W-:Y:S02]  /*0c90*/  STL.128 [R1+0x10], R12 ;  /* 0x0000100c01007387 */ /* 0x00a1e40000100c00 */
[----:B------:R-:W-:-:S07]  /*0ca0*/  LEPC R20, `(.L_x_12) ;  /* 0x000000001014794e */ /* 0x000fce0000000000 */
[----:B0-----:R-:W-:Y:S05]  /*0cb0*/  CALL.ABS.NOINC R22 ;  /* 0x0000000016007343 */ /* 0x001fea0003c00000 */
.L_x_12:
[----:B------:R-:W-:Y:S05]  /*0cc0*/  EXIT ;  /* 0x000000000000794d */ /* 0x000fea0003800000 */
.L_x_13:
        /* <DEDUP_REMOVED lines=11> */
.L_x_15:


//--------------------- .nv.global.init           --------------------------
	.section	.nv.global.init,"aw",@progbits
.nv.global.init:
	.type		$str$2,@object
	.size		$str$2,($str - $str$2)
$str$2:
        /*0000*/ 	.byte	0x41, 0x46, 0x54, 0x45, 0x52, 0x0a, 0x00
	.type		$str,@object
	.size		$str,($str$1 - $str)
$str:
        /*0007*/ 	.byte	0x42, 0x45, 0x46, 0x4f, 0x52, 0x45, 0x0a, 0x00
	.type		$str$1,@object
	.size		$str$1,($str$4 - $str$1)
$str$1:
        /*000f*/ 	.byte	0x25, 0x30, 0x32, 0x78, 0x25, 0x30, 0x32, 0x78, 0x25, 0x30, 0x32, 0x78, 0x25, 0x30, 0x32, 0x78
        /*001f*/ 	.byte	0x20, 0x25, 0x30, 0x32, 0x78, 0x25, 0x30, 0x32, 0x78, 0x25, 0x30, 0x32, 0x78, 0x25, 0x30, 0x32
        /*002f*/ 	.byte	0x78, 0x0a, 0x00
	.type		$str$4,@object
	.size		$str$4,($str$3 - $str$4)
$str$4:
        /*0032*/ 	.byte	0x25, 0x30, 0x32, 0x78, 0x25, 0x30, 0x32, 0x78, 0x25, 0x30, 0x32, 0x78, 0x25, 0x30, 0x32, 0x78
        /*0042*/ 	.byte	0x2c, 0x20, 0x25, 0x30, 0x32, 0x78, 0x25, 0x30, 0x32, 0x78, 0x25, 0x30, 0x32, 0x78, 0x25, 0x30
        /*0052*/ 	.byte	0x32, 0x78, 0x0a, 0x00
	.type		$str$3,@object
	.size		$str$3,($str$5 - $str$3)
$str$3:
        /*0056*/ 	.byte	0x25, 0x30, 0x32, 0x78, 0x25, 0x30, 0x32, 0x78, 0x25, 0x30, 0x32, 0x78, 0x25, 0x30, 0x32, 0x78
        /*0066*/ 	.byte	0x20, 0x25, 0x30, 0x32, 0x78, 0x25, 0x30, 0x32, 0x78, 0x25, 0x30, 0x32, 0x78, 0x25, 0x30, 0x32
        /*0076*/ 	.byte	0x78, 0x0a, 0x0a, 0x00
	.type		$str$5,@object
	.size		$str$5,(.L_5 - $str$5)
$str$5:
        /*007a*/ 	.byte	0x25, 0x30, 0x32, 0x78, 0x25, 0x30, 0x32, 0x78, 0x25, 0x30, 0x32, 0x78, 0x25, 0x30, 0x32, 0x78
        /*008a*/ 	.byte	0x2c, 0x20, 0x25, 0x30, 0x32, 0x78, 0x25, 0x30, 0x32, 0x78, 0x25, 0x30, 0x32, 0x78, 0x25, 0x30
        /*009a*/ 	.byte	0x32, 0x78, 0x0a, 0x0a, 0x00
.L_5:


//--------------------- .nv.shared._Z7decryptPjS_ --------------------------
	.section	.nv.shared._Z7decryptPjS_,"aw",@nobits
	.sectionflags	@""
	.align	4
.nv.shared._Z7decryptPjS_:
	.zero		1136


//--------------------- .nv.shared.reserved.0     --------------------------
	.section	.nv.shared.reserved.0,"aw",@nobits
	.weak		__nv_reservedSMEM_offset_0_alias
	.size		__nv_reservedSMEM_offset_0_alias, 0, 64
	.other		__nv_reservedSMEM_offset_0_alias,@"STO_CUDA_RESERVED_SHARED STV_DEFAULT"
__nv_reservedSMEM_offset_0_alias:
	.zero		0
	.zero		64


//--------------------- .nv.shared._Z7encryptPjS_ --------------------------
	.section	.nv.shared._Z7encryptPjS_,"aw",@nobits
	.sectionflags	@""
	.align	4
.nv.shared._Z7encryptPjS_:
	.zero		1136


//--------------------- .nv.constant0._Z7decryptPjS_ --------------------------
	.section	.nv.constant0._Z7decryptPjS_,"a",@progbits
	.sectionflags	@""
	.align	4
.nv.constant0._Z7decryptPjS_:
	.zero		912


//--------------------- .nv.constant0._Z7encryptPjS_ --------------------------
	.section	.nv.constant0._Z7encryptPjS_,"a",@progbits
	.sectionflags	@""
	.align	4
.nv.constant0._Z7encryptPjS_:
	.zero		912


//--------------------- SYMBOLS --------------------------

	.type		.nv.reservedSmem.offset0,@object
	.size		.nv.reservedSmem.offset0,0x4
	.type		.nv.reservedSmem.cap,@object
	.size		.nv.reservedSmem.cap,0x4
	.type		vprintf,@function
